	.target	sm_100a

	.elftype	@"ET_EXEC"


//--------------------- .note.nv.tkinfo           --------------------------
	.section	.note.nv.tkinfo,"",@"SHT_NOTE"
	.sectionflags	@"SHF_NOTE_NV_TKINFO"
	.tkinfo
        /*0018*/ 	.word	0x00000002
        /*0030*/ 	.string	""
        /*0030*/ 	.string	"ptxas"
        /*0030*/ 	.string	"Cuda compilation tools, release 13.0, V13.0.88"
        /*0030*/ 	.string	"Build cuda_13.0.r13.0/compiler.36424714_0"
        /*0030*/ 	.string	"-arch sm_100a -m 64 "



//--------------------- .note.nv.cuinfo           --------------------------
	.section	.note.nv.cuinfo,"",@"SHT_NOTE"
	.sectionflags	@"SHF_NOTE_NV_CUINFO"
        /*0018*/ 	.short	0x0002
        /*001a*/ 	.short	0x0064
        /*001c*/ 	.short	0x0082
	.zero		2


//--------------------- .nv.info                  --------------------------
	.section	.nv.info,"",@"SHT_CUDA_INFO"
	.align	4


	//----- nvinfo : EIATTR_REGCOUNT
	.align		4
        /*0000*/ 	.byte	0x04, 0x2f
        /*0002*/ 	.short	(.L_19 - .L_18)
	.align		4
.L_18:
        /*0004*/ 	.word	index@(_ZN7cutlass13device_kernelINS_4gemm6kernel13GemmUniversalIN4cute5tupleIJiiiiEEENS1_10collective13CollectiveMmaINS1_35MainloopSm100TmaUmmaWarpSpecializedILi4ELi2ELi4ENS5_IJNS4_1CILi2EEENSA_ILi4EEENSA_ILi1EEEEEEEENS5_IJNSA_ILi128EEESG_NSA_ILi64EEEEEENS_6half_tENS5_IJSD_llEEESJ_NS5_IJlSD_lEEENS4_8TiledMMAINS4_8MMA_AtomIJNS4_26SM100_MMA_F16BF16_2x1SM_SSISJ_SJ_fLi128ELi128ELNS4_4UMMA5MajorE1ELSQ_0ELNSP_7ScaleInE0ELSR_0EEEEEENS4_6LayoutINS5_IJSD_SD_SD_EEENS5_IJNSA_ILi0EEESW_SW_EEEEENS5_IJNS4_10UnderscoreESZ_SZ_EEEEENS4_28SM100_TMA_2SM_LOAD_MULTICASTENS4_14ComposedLayoutINS4_7SwizzleILi3ELi4ELi3EEENS4_18smem_ptr_flag_bitsILi16EEENSU_INS5_IJSH_NSA_ILi8EEEEEENS5_IJSD_SH_EEEEEEEvNS4_8identityENS4_18SM100_TMA_2SM_LOADENS13_IS15_S17_NSU_INS5_IJS18_SH_EEENS5_IJSH_SD_EEEEEEEvS1D_EENS_8epilogue10collective18CollectiveEpilogueINS1K_23Sm100TmaWarpSpecializedILi4ELi2ELi16ELb1ELb0EEEJNS5_IJSH_SG_SH_EEENS5_IJNSU_ISH_SD_EENSU_INS5_IJNSA_ILi16EEESB_EEES1A_EEEEESJ_SL_SJ_SL_NS1K_6fusion15FusionCallbacksIS1O_NS1V_17LinearCombinationISJ_fSJ_fLNS_15FloatRoundStyleE2EEES1P_S1U_JEEENS4_5SM1004TMEM4LOAD26SM100_TMEM_LOAD_32dp32b16xENS4_13SM90_TMA_LOADENS13_INS14_ILi1ELi4ELi3EEES17_NSU_INS5_IJS18_S1R_EEENS5_IJS1R_SD_EEEEEEENS4_39AutoVectorizingCopyWithAssumedAlignmentILi128EEENS4_14SM90_TMA_STOREES2A_S2C_S2C_EEEvvEEEEvNT_6ParamsE)
        /*0008*/ 	.word	0x0000005f


	//----- nvinfo : EIATTR_FRAME_SIZE
	.align		4
.L_19:
        /*000c*/ 	.byte	0x04, 0x11
        /*000e*/ 	.short	(.L_21 - .L_20)
	.align		4
.L_20:
        /*0010*/ 	.word	index@($__internal_2_$__cuda_sm10x_tcgen05_guardrail_trap_unallocated_columns_being_dealloced)
        /*0014*/ 	.word	0x00000000


	//----- nvinfo : EIATTR_FRAME_SIZE
	.align		4
.L_21:
        /*0018*/ 	.byte	0x04, 0x11
        /*001a*/ 	.short	(.L_23 - .L_22)
	.align		4
.L_22:
        /*001c*/ 	.word	index@($__internal_1_$__cuda_sm10x_tcgen05_guardrail_trap_phase_invalid_during_alloc)
        /*0020*/ 	.word	0x00000000


	//----- nvinfo : EIATTR_FRAME_SIZE
	.align		4
.L_23:
        /*0024*/ 	.byte	0x04, 0x11
        /*0026*/ 	.short	(.L_25 - .L_24)
	.align		4
.L_24:
        /*0028*/ 	.word	index@($__internal_0_$__cuda_sm10x_tcgen05_guardrail_trap_col_being_dealloced_not_returned_by_alloc)
        /*002c*/ 	.word	0x00000000


	//----- nvinfo : EIATTR_FRAME_SIZE
	.align		4
.L_25:
        /*0030*/ 	.byte	0x04, 0x11
        /*0032*/ 	.short	(.L_27 - .L_26)
	.align		4
.L_26:
        /*0034*/ 	.word	index@(_ZN7cutlass13device_kernelINS_4gemm6kernel13GemmUniversalIN4cute5tupleIJiiiiEEENS1_10collective13CollectiveMmaINS1_35MainloopSm100TmaUmmaWarpSpecializedILi4ELi2ELi4ENS5_IJNS4_1CILi2EEENSA_ILi4EEENSA_ILi1EEEEEEEENS5_IJNSA_ILi128EEESG_NSA_ILi64EEEEEENS_6half_tENS5_IJSD_llEEESJ_NS5_IJlSD_lEEENS4_8TiledMMAINS4_8MMA_AtomIJNS4_26SM100_MMA_F16BF16_2x1SM_SSISJ_SJ_fLi128ELi128ELNS4_4UMMA5MajorE1ELSQ_0ELNSP_7ScaleInE0ELSR_0EEEEEENS4_6LayoutINS5_IJSD_SD_SD_EEENS5_IJNSA_ILi0EEESW_SW_EEEEENS5_IJNS4_10UnderscoreESZ_SZ_EEEEENS4_28SM100_TMA_2SM_LOAD_MULTICASTENS4_14ComposedLayoutINS4_7SwizzleILi3ELi4ELi3EEENS4_18smem_ptr_flag_bitsILi16EEENSU_INS5_IJSH_NSA_ILi8EEEEEENS5_IJSD_SH_EEEEEEEvNS4_8identityENS4_18SM100_TMA_2SM_LOADENS13_IS15_S17_NSU_INS5_IJS18_SH_EEENS5_IJSH_SD_EEEEEEEvS1D_EENS_8epilogue10collective18CollectiveEpilogueINS1K_23Sm100TmaWarpSpecializedILi4ELi2ELi16ELb1ELb0EEEJNS5_IJSH_SG_SH_EEENS5_IJNSU_ISH_SD_EENSU_INS5_IJNSA_ILi16EEESB_EEES1A_EEEEESJ_SL_SJ_SL_NS1K_6fusion15FusionCallbacksIS1O_NS1V_17LinearCombinationISJ_fSJ_fLNS_15FloatRoundStyleE2EEES1P_S1U_JEEENS4_5SM1004TMEM4LOAD26SM100_TMEM_LOAD_32dp32b16xENS4_13SM90_TMA_LOADENS13_INS14_ILi1ELi4ELi3EEES17_NSU_INS5_IJS18_S1R_EEENS5_IJS1R_SD_EEEEEEENS4_39AutoVectorizingCopyWithAssumedAlignmentILi128EEENS4_14SM90_TMA_STOREES2A_S2C_S2C_EEEvvEEEEvNT_6ParamsE)
        /*0038*/ 	.word	0x00000000


	//----- nvinfo : EIATTR_MIN_STACK_SIZE
	.align		4
.L_27:
        /*003c*/ 	.byte	0x04, 0x12
        /*003e*/ 	.short	(.L_29 - .L_28)
	.align		4
.L_28:
        /*0040*/ 	.word	index@(_ZN7cutlass13device_kernelINS_4gemm6kernel13GemmUniversalIN4cute5tupleIJiiiiEEENS1_10collective13CollectiveMmaINS1_35MainloopSm100TmaUmmaWarpSpecializedILi4ELi2ELi4ENS5_IJNS4_1CILi2EEENSA_ILi4EEENSA_ILi1EEEEEEEENS5_IJNSA_ILi128EEESG_NSA_ILi64EEEEEENS_6half_tENS5_IJSD_llEEESJ_NS5_IJlSD_lEEENS4_8TiledMMAINS4_8MMA_AtomIJNS4_26SM100_MMA_F16BF16_2x1SM_SSISJ_SJ_fLi128ELi128ELNS4_4UMMA5MajorE1ELSQ_0ELNSP_7ScaleInE0ELSR_0EEEEEENS4_6LayoutINS5_IJSD_SD_SD_EEENS5_IJNSA_ILi0EEESW_SW_EEEEENS5_IJNS4_10UnderscoreESZ_SZ_EEEEENS4_28SM100_TMA_2SM_LOAD_MULTICASTENS4_14ComposedLayoutINS4_7SwizzleILi3ELi4ELi3EEENS4_18smem_ptr_flag_bitsILi16EEENSU_INS5_IJSH_NSA_ILi8EEEEEENS5_IJSD_SH_EEEEEEEvNS4_8identityENS4_18SM100_TMA_2SM_LOADENS13_IS15_S17_NSU_INS5_IJS18_SH_EEENS5_IJSH_SD_EEEEEEEvS1D_EENS_8epilogue10collective18CollectiveEpilogueINS1K_23Sm100TmaWarpSpecializedILi4ELi2ELi16ELb1ELb0EEEJNS5_IJSH_SG_SH_EEENS5_IJNSU_ISH_SD_EENSU_INS5_IJNSA_ILi16EEESB_EEES1A_EEEEESJ_SL_SJ_SL_NS1K_6fusion15FusionCallbacksIS1O_NS1V_17LinearCombinationISJ_fSJ_fLNS_15FloatRoundStyleE2EEES1P_S1U_JEEENS4_5SM1004TMEM4LOAD26SM100_TMEM_LOAD_32dp32b16xENS4_13SM90_TMA_LOADENS13_INS14_ILi1ELi4ELi3EEES17_NSU_INS5_IJS18_S1R_EEENS5_IJS1R_SD_EEEEEEENS4_39AutoVectorizingCopyWithAssumedAlignmentILi128EEENS4_14SM90_TMA_STOREES2A_S2C_S2C_EEEvvEEEEvNT_6ParamsE)
        /*0044*/ 	.word	0x00000000
.L_29:


//--------------------- .nv.compat                --------------------------
	.section	.nv.compat,"",@"SHT_CUDA_COMPAT_INFO"
	.align	4
        /*0000*/ 	.byte	0x02, 0x09, 0x01, 0x00, 0x02, 0x02, 0x02, 0x00, 0x02, 0x05, 0x05, 0x00, 0x03, 0x07, 0x01, 0x01
        /*0010*/ 	.byte	0x02, 0x03, 0x01, 0x00, 0x02, 0x06, 0x01, 0x00, 0x04, 0x0b, 0x08, 0x00, 0x09, 0x00, 0x00, 0x00
        /*0020*/ 	.byte	0x00, 0x00, 0x00, 0x00


//--------------------- .nv.info._ZN7cutlass13device_kernelINS_4gemm6kernel13GemmUniversalIN4cute5tupleIJiiiiEEENS1_10collective13CollectiveMmaINS1_35MainloopSm100TmaUmmaWarpSpecializedILi4ELi2ELi4ENS5_IJNS4_1CILi2EEENSA_ILi4EEENSA_ILi1EEEEEEEENS5_IJNSA_ILi128EEESG_NSA_ILi64EEEEEENS_6half_tENS5_IJSD_llEEESJ_NS5_IJlSD_lEEENS4_8TiledMMAINS4_8MMA_AtomIJNS4_26SM100_MMA_F16BF16_2x1SM_SSISJ_SJ_fLi128ELi128ELNS4_4UMMA5MajorE1ELSQ_0ELNSP_7ScaleInE0ELSR_0EEEEEENS4_6LayoutINS5_IJSD_SD_SD_EEENS5_IJNSA_ILi0EEESW_SW_EEEEENS5_IJNS4_10UnderscoreESZ_SZ_EEEEENS4_28SM100_TMA_2SM_LOAD_MULTICASTENS4_14ComposedLayoutINS4_7SwizzleILi3ELi4ELi3EEENS4_18smem_ptr_flag_bitsILi16EEENSU_INS5_IJSH_NSA_ILi8EEEEEENS5_IJSD_SH_EEEEEEEvNS4_8identityENS4_18SM100_TMA_2SM_LOADENS13_IS15_S17_NSU_INS5_IJS18_SH_EEENS5_IJSH_SD_EEEEEEEvS1D_EENS_8epilogue10collective18CollectiveEpilogueINS1K_23Sm100TmaWarpSpecializedILi4ELi2ELi16ELb1ELb0EEEJNS5_IJSH_SG_SH_EEENS5_IJNSU_ISH_SD_EENSU_INS5_IJNSA_ILi16EEESB_EEES1A_EEEEESJ_SL_SJ_SL_NS1K_6fusion15FusionCallbacksIS1O_NS1V_17LinearCombinationISJ_fSJ_fLNS_15FloatRoundStyleE2EEES1P_S1U_JEEENS4_5SM1004TMEM4LOAD26SM100_TMEM_LOAD_32dp32b16xENS4_13SM90_TMA_LOADENS13_INS14_ILi1ELi4ELi3EEES17_NSU_INS5_IJS18_S1R_EEENS5_IJS1R_SD_EEEEEEENS4_39AutoVectorizingCopyWithAssumedAlignmentILi128EEENS4_14SM90_TMA_STOREES2A_S2C_S2C_EEEvvEEEEvNT_6ParamsE --------------------------
	.section	.nv.info._ZN7cutlass13device_kernelINS_4gemm6kernel13GemmUniversalIN4cute5tupleIJiiiiEEENS1_10collective13CollectiveMmaINS1_35MainloopSm100TmaUmmaWarpSpecializedILi4ELi2ELi4ENS5_IJNS4_1CILi2EEENSA_ILi4EEENSA_ILi1EEEEEEEENS5_IJNSA_ILi128EEESG_NSA_ILi64EEEEEENS_6half_tENS5_IJSD_llEEESJ_NS5_IJlSD_lEEENS4_8TiledMMAINS4_8MMA_AtomIJNS4_26SM100_MMA_F16BF16_2x1SM_SSISJ_SJ_fLi128ELi128ELNS4_4UMMA5MajorE1ELSQ_0ELNSP_7ScaleInE0ELSR_0EEEEEENS4_6LayoutINS5_IJSD_SD_SD_EEENS5_IJNSA_ILi0EEESW_SW_EEEEENS5_IJNS4_10UnderscoreESZ_SZ_EEEEENS4_28SM100_TMA_2SM_LOAD_MULTICASTENS4_14ComposedLayoutINS4_7SwizzleILi3ELi4ELi3EEENS4_18smem_ptr_flag_bitsILi16EEENSU_INS5_IJSH_NSA_ILi8EEEEEENS5_IJSD_SH_EEEEEEEvNS4_8identityENS4_18SM100_TMA_2SM_LOADENS13_IS15_S17_NSU_INS5_IJS18_SH_EEENS5_IJSH_SD_EEEEEEEvS1D_EENS_8epilogue10collective18CollectiveEpilogueINS1K_23Sm100TmaWarpSpecializedILi4ELi2ELi16ELb1ELb0EEEJNS5_IJSH_SG_SH_EEENS5_IJNSU_ISH_SD_EENSU_INS5_IJNSA_ILi16EEESB_EEES1A_EEEEESJ_SL_SJ_SL_NS1K_6fusion15FusionCallbacksIS1O_NS1V_17LinearCombinationISJ_fSJ_fLNS_15FloatRoundStyleE2EEES1P_S1U_JEEENS4_5SM1004TMEM4LOAD26SM100_TMEM_LOAD_32dp32b16xENS4_13SM90_TMA_LOADENS13_INS14_ILi1ELi4ELi3EEES17_NSU_INS5_IJS18_S1R_EEENS5_IJS1R_SD_EEEEEEENS4_39AutoVectorizingCopyWithAssumedAlignmentILi128EEENS4_14SM90_TMA_STOREES2A_S2C_S2C_EEEvvEEEEvNT_6ParamsE,"",@"SHT_CUDA_INFO"
	.sectionflags	@""
	.align	4


	//----- nvinfo : EIATTR_CUDA_API_VERSION
	.align		4
        /*0000*/ 	.byte	0x04, 0x37
        /*0002*/ 	.short	(.L_31 - .L_30)
.L_30:
        /*0004*/ 	.word	0x00000082


	//----- nvinfo : EIATTR_KPARAM_INFO
	.align		4
.L_31:
        /*0008*/ 	.byte	0x04, 0x17
        /*000a*/ 	.short	(.L_33 - .L_32)
.L_32:
        /*000c*/ 	.word	0x00000000
        /*0010*/ 	.short	0x0000
        /*0012*/ 	.short	0x0000
        /*0014*/ 	.byte	0x00, 0xf0, 0x01, 0x20


	//----- nvinfo : EIATTR_AT_ENTRY_FRAGMENTS
	.align		4
.L_33:
        /*0018*/ 	.byte	0x04, 0x4f
        /*001a*/ 	.short	(.L_35 - .L_34)


	//   ....[0]....
.L_34:
        /*001c*/ 	.word	0x00000007


	//----- nvinfo : EIATTR_RESERVED_SMEM_USED
	.align		4
.L_35:
        /*0020*/ 	.byte	0x01, 0x41
	.zero		2


	//----- nvinfo : EIATTR_SPARSE_MMA_MASK
	.align		4
        /*0024*/ 	.byte	0x03, 0x50
        /*0026*/ 	.short	0x0000


	//----- nvinfo : EIATTR_TCGEN05_2CTA_USED
	.align		4
        /*0028*/ 	.byte	0x01, 0x52
	.zero		2


	//----- nvinfo : EIATTR_MAXREG_COUNT
	.align		4
        /*002c*/ 	.byte	0x03, 0x1b
        /*002e*/ 	.short	0x00ff


	//----- nvinfo : EIATTR_NUM_BARRIERS
	.align		4
        /*0030*/ 	.byte	0x02, 0x4c
        /*0032*/ 	.byte	0x07
	.zero		1


	//----- nvinfo : EIATTR_EXTERNS
	.align		4
        /*0034*/ 	.byte	0x04, 0x0f
        /*0036*/ 	.short	(.L_37 - .L_36)


	//   ....[0]....
	.align		4
.L_36:
        /*0038*/ 	.word	index@(__assertfail)


	//----- nvinfo : EIATTR_MERCURY_ISA_VERSION
	.align		4
.L_37:
        /*003c*/ 	.byte	0x03, 0x5f
        /*003e*/ 	.short	0x0101


	//----- nvinfo : EIATTR_INT_WARP_WIDE_INSTR_OFFSETS
	.align		4
        /*0040*/ 	.byte	0x04, 0x31
        /*0042*/ 	.short	(.L_39 - .L_38)


	//   ....[0]....
.L_38:
        /*0044*/ 	.word	0x00000d50


	//   ....[1]....
        /*0048*/ 	.word	0x00000df0


	//   ....[2]....
        /*004c*/ 	.word	0x000022c0


	//   ....[3]....
        /*0050*/ 	.word	0x00004190


	//   ....[4]....
        /*0054*/ 	.word	0x000041b0


	//   ....[5]....
        /*0058*/ 	.word	0x000041e0


	//   ....[6]....
        /*005c*/ 	.word	0x00004af0


	//   ....[7]....
        /*0060*/ 	.word	0x00004b10


	//   ....[8]....
        /*0064*/ 	.word	0x00004be0


	//   ....[9]....
        /*0068*/ 	.word	0x00004cc0


	//   ....[10]....
        /*006c*/ 	.word	0x00004ce0


	//   ....[11]....
        /*0070*/ 	.word	0x00004da0


	//   ....[12]....
        /*0074*/ 	.word	0x00004ea0


	//   ....[13]....
        /*0078*/ 	.word	0x00004ec0


	//   ....[14]....
        /*007c*/ 	.word	0x00004ff0


	//   ....[15]....
        /*0080*/ 	.word	0x00005170


	//   ....[16]....
        /*0084*/ 	.word	0x00005180


	//   ....[17]....
        /*0088*/ 	.word	0x000052a0


	//----- nvinfo : EIATTR_COOP_GROUP_MASK_REGIDS
	.align		4
.L_39:
        /*008c*/ 	.byte	0x04, 0x29
        /*008e*/ 	.short	(.L_41 - .L_40)


	//   ....[0]....
.L_40:
        /*0090*/ 	.word	0xffffffff


	//   ....[1]....
        /*0094*/ 	.word	0xffffffff


	//   ....[2]....
        /*0098*/ 	.word	0xffffffff


	//   ....[3]....
        /*009c*/ 	.word	0xffffffff


	//   ....[4]....
        /*00a0*/ 	.word	0xffffffff


	//   ....[5]....
        /*00a4*/ 	.word	0xffffffff


	//   ....[6]....
        /*00a8*/ 	.word	0xffffffff


	//   ....[7]....
        /*00ac*/ 	.word	0xffffffff


	//   ....[8]....
        /*00b0*/ 	.word	0xffffffff


	//   ....[9]....
        /*00b4*/ 	.word	0xffffffff


	//   ....[10]....
        /*00b8*/ 	.word	0xffffffff


	//   ....[11]....
        /*00bc*/ 	.word	0xffffffff


	//   ....[12]....
        /*00c0*/ 	.word	0xffffffff


	//   ....[13]....
        /*00c4*/ 	.word	0xffffffff


	//----- nvinfo : EIATTR_COOP_GROUP_INSTR_OFFSETS
	.align		4
.L_41:
        /*00c8*/ 	.byte	0x04, 0x28
        /*00ca*/ 	.short	(.L_43 - .L_42)


	//   ....[0]....
.L_42:
        /*00cc*/ 	.word	0x000000c0


	//   ....[1]....
        /*00d0*/ 	.word	0x00000500


	//   ....[2]....
        /*00d4*/ 	.word	0x000006c0


	//   ....[3]....
        /*00d8*/ 	.word	0x00000850


	//   ....[4]....
        /*00dc*/ 	.word	0x00000940


	//   ....[5]....
        /*00e0*/ 	.word	0x00000aa0


	//   ....[6]....
        /*00e4*/ 	.word	0x00000c30


	//   ....[7]....
        /*00e8*/ 	.word	0x00000e70


	//   ....[8]....
        /*00ec*/ 	.word	0x000021a0


	//   ....[9]....
        /*00f0*/ 	.word	0x00002f80


	//   ....[10]....
        /*00f4*/ 	.word	0x00003450


	//   ....[11]....
        /*00f8*/ 	.word	0x00003480


	//   ....[12]....
        /*00fc*/ 	.word	0x00004090


	//   ....[13]....
        /*0100*/ 	.word	0x000042a0


	//----- nvinfo : EIATTR_VRC_CTA_INIT_COUNT
	.align		4
.L_43:
        /*0104*/ 	.byte	0x02, 0x4a
        /*0106*/ 	.byte	0x80
	.zero		1


	//----- nvinfo : EIATTR_SYSCALL_OFFSETS
	.align		4
        /*0108*/ 	.byte	0x04, 0x46
        /*010a*/ 	.short	(.L_45 - .L_44)


	//   ....[0]....
.L_44:
        /*010c*/ 	.word	0x00005de0


	//   ....[1]....
        /*0110*/ 	.word	0x00005ed0


	//   ....[2]....
        /*0114*/ 	.word	0x000065d0


	//   ....[3]....
        /*0118*/ 	.word	0x00006ef0


	//   ....[4]....
        /*011c*/ 	.word	0x000077b0


	//   ....[5]....
        /*0120*/ 	.word	0x00008070


	//----- nvinfo : EIATTR_MBARRIER_INSTR_OFFSETS
	.align		4
.L_45:
        /*0124*/ 	.byte	0x04, 0x39
        /*0126*/ 	.short	(.L_47 - .L_46)


	//   ....[0]....
.L_46:
        /*0128*/ 	.word	0x00000630
        /*012c*/ 	.word	0x000000ff
        /*0130*/ 	.word	0x00000000
        /*0134*/ 	.short	0x0100
        /*0136*/ 	.byte	0x07
	.zero		1


	//   ....[1]....
        /*0138*/ 	.word	0x00000640
        /*013c*/ 	.word	0x000000ff
        /*0140*/ 	.word	0x00000020
        /*0144*/ 	.short	0x0100
        /*0146*/ 	.byte	0x07
	.zero		1


	//   ....[2]....
        /*0148*/ 	.word	0x00000650
        /*014c*/ 	.word	0x000000ff
        /*0150*/ 	.word	0x00000008
        /*0154*/ 	.short	0x0100
        /*0156*/ 	.byte	0x07
	.zero		1


	//   ....[3]....
        /*0158*/ 	.word	0x00000660
        /*015c*/ 	.word	0x000000ff
        /*0160*/ 	.word	0x00000028
        /*0164*/ 	.short	0x0100
        /*0166*/ 	.byte	0x07
	.zero		1


	//   ....[4]....
        /*0168*/ 	.word	0x00000670
        /*016c*/ 	.word	0x000000ff
        /*0170*/ 	.word	0x00000010
        /*0174*/ 	.short	0x0100
        /*0176*/ 	.byte	0x07
	.zero		1


	//   ....[5]....
        /*0178*/ 	.word	0x00000680
        /*017c*/ 	.word	0x000000ff
        /*0180*/ 	.word	0x00000030
        /*0184*/ 	.short	0x0100
        /*0186*/ 	.byte	0x07
	.zero		1


	//   ....[6]....
        /*0188*/ 	.word	0x00000690
        /*018c*/ 	.word	0x000000ff
        /*0190*/ 	.word	0x00000018
        /*0194*/ 	.short	0x0100
        /*0196*/ 	.byte	0x07
	.zero		1


	//   ....[7]....
        /*0198*/ 	.word	0x000006a0
        /*019c*/ 	.word	0x000000ff
        /*01a0*/ 	.word	0x00000038
        /*01a4*/ 	.short	0x0100
        /*01a6*/ 	.byte	0x07
	.zero		1


	//   ....[8]....
        /*01a8*/ 	.word	0x000007c0
        /*01ac*/ 	.word	0x000000ff
        /*01b0*/ 	.word	0x00000040
        /*01b4*/ 	.short	0x0100
        /*01b6*/ 	.byte	0x07
	.zero		1


	//   ....[9]....
        /*01b8*/ 	.word	0x000007d0
        /*01bc*/ 	.word	0x000000ff
        /*01c0*/ 	.word	0x00000060
        /*01c4*/ 	.short	0x0100
        /*01c6*/ 	.byte	0x07
	.zero		1


	//   ....[10]....
        /*01c8*/ 	.word	0x000007e0
        /*01cc*/ 	.word	0x000000ff
        /*01d0*/ 	.word	0x00000048
        /*01d4*/ 	.short	0x0100
        /*01d6*/ 	.byte	0x07
	.zero		1


	//   ....[11]....
        /*01d8*/ 	.word	0x000007f0
        /*01dc*/ 	.word	0x000000ff
        /*01e0*/ 	.word	0x00000068
        /*01e4*/ 	.short	0x0100
        /*01e6*/ 	.byte	0x07
	.zero		1


	//   ....[12]....
        /*01e8*/ 	.word	0x00000800
        /*01ec*/ 	.word	0x000000ff
        /*01f0*/ 	.word	0x00000050
        /*01f4*/ 	.short	0x0100
        /*01f6*/ 	.byte	0x07
	.zero		1


	//   ....[13]....
        /*01f8*/ 	.word	0x00000810
        /*01fc*/ 	.word	0x000000ff
        /*0200*/ 	.word	0x00000070
        /*0204*/ 	.short	0x0100
        /*0206*/ 	.byte	0x07
	.zero		1


	//   ....[14]....
        /*0208*/ 	.word	0x00000820
        /*020c*/ 	.word	0x000000ff
        /*0210*/ 	.word	0x00000058
        /*0214*/ 	.short	0x0100
        /*0216*/ 	.byte	0x07
	.zero		1


	//   ....[15]....
        /*0218*/ 	.word	0x00000830
        /*021c*/ 	.word	0x000000ff
        /*0220*/ 	.word	0x00000078
        /*0224*/ 	.short	0x0100
        /*0226*/ 	.byte	0x07
	.zero		1


	//   ....[16]....
        /*0228*/ 	.word	0x00000910
        /*022c*/ 	.word	0x000000ff
        /*0230*/ 	.word	0x00000080
        /*0234*/ 	.short	0x0100
        /*0236*/ 	.byte	0x05
	.zero		1


	//   ....[17]....
        /*0238*/ 	.word	0x00000920
        /*023c*/ 	.word	0x000000ff
        /*0240*/ 	.word	0x00000088
        /*0244*/ 	.short	0x0100
        /*0246*/ 	.byte	0x05
	.zero		1


	//   ....[18]....
        /*0248*/ 	.word	0x00000a50
        /*024c*/ 	.word	0x000000ff
        /*0250*/ 	.word	0x00000090
        /*0254*/ 	.short	0x0100
        /*0256*/ 	.byte	0x05
	.zero		1


	//   ....[19]....
        /*0258*/ 	.word	0x00000a60
        /*025c*/ 	.word	0x000000ff
        /*0260*/ 	.word	0x000000a0
        /*0264*/ 	.short	0x0100
        /*0266*/ 	.byte	0x05
	.zero		1


	//   ....[20]....
        /*0268*/ 	.word	0x00000a70
        /*026c*/ 	.word	0x000000ff
        /*0270*/ 	.word	0x00000098
        /*0274*/ 	.short	0x0100
        /*0276*/ 	.byte	0x05
	.zero		1


	//   ....[21]....
        /*0278*/ 	.word	0x00000a80
        /*027c*/ 	.word	0x000000ff
        /*0280*/ 	.word	0x000000a8
        /*0284*/ 	.short	0x0100
        /*0286*/ 	.byte	0x05
	.zero		1


	//   ....[22]....
        /*0288*/ 	.word	0x00000ba0
        /*028c*/ 	.word	0x000000ff
        /*0290*/ 	.word	0x000000b0
        /*0294*/ 	.short	0x0100
        /*0296*/ 	.byte	0x07
	.zero		1


	//   ....[23]....
        /*0298*/ 	.word	0x00000bb0
        /*029c*/ 	.word	0x000000ff
        /*02a0*/ 	.word	0x000000d0
        /*02a4*/ 	.short	0x0100
        /*02a6*/ 	.byte	0x07
	.zero		1


	//   ....[24]....
        /*02a8*/ 	.word	0x00000bc0
        /*02ac*/ 	.word	0x000000ff
        /*02b0*/ 	.word	0x000000b8
        /*02b4*/ 	.short	0x0100
        /*02b6*/ 	.byte	0x07
	.zero		1


	//   ....[25]....
        /*02b8*/ 	.word	0x00000bd0
        /*02bc*/ 	.word	0x000000ff
        /*02c0*/ 	.word	0x000000d8
        /*02c4*/ 	.short	0x0100
        /*02c6*/ 	.byte	0x07
	.zero		1


	//   ....[26]....
        /*02c8*/ 	.word	0x00000be0
        /*02cc*/ 	.word	0x000000ff
        /*02d0*/ 	.word	0x000000c0
        /*02d4*/ 	.short	0x0100
        /*02d6*/ 	.byte	0x07
	.zero		1


	//   ....[27]....
        /*02d8*/ 	.word	0x00000bf0
        /*02dc*/ 	.word	0x000000ff
        /*02e0*/ 	.word	0x000000e0
        /*02e4*/ 	.short	0x0100
        /*02e6*/ 	.byte	0x07
	.zero		1


	//   ....[28]....
        /*02e8*/ 	.word	0x00000c00
        /*02ec*/ 	.word	0x000000ff
        /*02f0*/ 	.word	0x000000c8
        /*02f4*/ 	.short	0x0100
        /*02f6*/ 	.byte	0x07
	.zero		1


	//   ....[29]....
        /*02f8*/ 	.word	0x00000c10
        /*02fc*/ 	.word	0x000000ff
        /*0300*/ 	.word	0x000000e8
        /*0304*/ 	.short	0x0100
        /*0306*/ 	.byte	0x07
	.zero		1


	//   ....[30]....
        /*0308*/ 	.word	0x00000d00
        /*030c*/ 	.word	0x000000ff
        /*0310*/ 	.word	0x000000f0
        /*0314*/ 	.short	0x0100
        /*0316*/ 	.byte	0x05
	.zero		1


	//   ....[31]....
        /*0318*/ 	.word	0x00000d10
        /*031c*/ 	.word	0x000000ff
        /*0320*/ 	.word	0x00000100
        /*0324*/ 	.short	0x0100
        /*0326*/ 	.byte	0x05
	.zero		1


	//   ....[32]....
        /*0328*/ 	.word	0x00000d20
        /*032c*/ 	.word	0x000000ff
        /*0330*/ 	.word	0x000000f8
        /*0334*/ 	.short	0x0100
        /*0336*/ 	.byte	0x05
	.zero		1


	//   ....[33]....
        /*0338*/ 	.word	0x00000d30
        /*033c*/ 	.word	0x000000ff
        /*0340*/ 	.word	0x00000108
        /*0344*/ 	.short	0x0100
        /*0346*/ 	.byte	0x05
	.zero		1


	//   ....[34]....
        /*0348*/ 	.word	0x00000e30
        /*034c*/ 	.word	0x000000ff
        /*0350*/ 	.word	0x00000110
        /*0354*/ 	.short	0x0100
        /*0356*/ 	.byte	0x04
	.zero		1


	//   ....[35]....
        /*0358*/ 	.word	0x00001980
        /*035c*/ 	.word	0x00000003
        /*0360*/ 	.word	0x00000100
        /*0364*/ 	.short	0x010a
        /*0366*/ 	.byte	0xff
	.zero		1


	//   ....[36]....
        /*0368*/ 	.word	0x000019b0
        /*036c*/ 	.word	0x00000003
        /*0370*/ 	.word	0x000000f0
        /*0374*/ 	.short	0x0101
        /*0376*/ 	.byte	0xff
	.zero		1


	//   ....[37]....
        /*0378*/ 	.word	0x00001ab0
        /*037c*/ 	.word	0x000000ff
        /*0380*/ 	.word	0x00000020
        /*0384*/ 	.short	0x010a
        /*0386*/ 	.byte	0x08
	.zero		1


	//   ....[38]....
        /*0388*/ 	.word	0x00001b80
        /*038c*/ 	.word	0x000000ff
        /*0390*/ 	.word	0x00000020
        /*0394*/ 	.short	0x010a
        /*0396*/ 	.byte	0x21
	.zero		1


	//   ....[39]....
        /*0398*/ 	.word	0x00001d30
        /*039c*/ 	.word	0x000000ff
        /*03a0*/ 	.word	0x00000020
        /*03a4*/ 	.short	0x010a
        /*03a6*/ 	.byte	0x08
	.zero		1


	//   ....[40]....
        /*03a8*/ 	.word	0x00001e40
        /*03ac*/ 	.word	0x000000ff
        /*03b0*/ 	.word	0x00000088
        /*03b4*/ 	.short	0x0101
        /*03b6*/ 	.byte	0x06
	.zero		1


	//   ....[41]....
        /*03b8*/ 	.word	0x00001e60
        /*03bc*/ 	.word	0x000000ff
        /*03c0*/ 	.word	0x00000020
        /*03c4*/ 	.short	0x010a
        /*03c6*/ 	.byte	0x08
	.zero		1


	//   ....[42]....
        /*03c8*/ 	.word	0x00001ee0
        /*03cc*/ 	.word	0x000000ff
        /*03d0*/ 	.word	0x00000020
        /*03d4*/ 	.short	0x010a
        /*03d6*/ 	.byte	0x11
	.zero		1


	//   ....[43]....
        /*03d8*/ 	.word	0x00002070
        /*03dc*/ 	.word	0x000000ff
        /*03e0*/ 	.word	0x00000020
        /*03e4*/ 	.short	0x010a
        /*03e6*/ 	.byte	0x08
	.zero		1


	//   ....[44]....
        /*03e8*/ 	.word	0x000021d0
        /*03ec*/ 	.word	0x00000002
        /*03f0*/ 	.word	0x00000090
        /*03f4*/ 	.short	0x010a
        /*03f6*/ 	.byte	0xff
	.zero		1


	//   ....[45]....
        /*03f8*/ 	.word	0x00002290
        /*03fc*/ 	.word	0x00000002
        /*0400*/ 	.word	0x00000000
        /*0404*/ 	.short	0x0101
        /*0406*/ 	.byte	0xff
	.zero		1


	//   ....[46]....
        /*0408*/ 	.word	0x000027f0
        /*040c*/ 	.word	0x000000ff
        /*0410*/ 	.word	0x00000000
        /*0414*/ 	.short	0x010a
        /*0416*/ 	.byte	0x04
	.zero		1


	//   ....[47]....
        /*0418*/ 	.word	0x00002880
        /*041c*/ 	.word	0x000000ff
        /*0420*/ 	.word	0x00000000
        /*0424*/ 	.short	0x010a
        /*0426*/ 	.byte	0x04
	.zero		1


	//   ....[48]....
        /*0428*/ 	.word	0x00002910
        /*042c*/ 	.word	0x000000ff
        /*0430*/ 	.word	0x00000000
        /*0434*/ 	.short	0x010a
        /*0436*/ 	.byte	0x04
	.zero		1


	//   ....[49]....
        /*0438*/ 	.word	0x000029b0
        /*043c*/ 	.word	0x00000000
        /*0440*/ 	.word	0x00000000
        /*0444*/ 	.short	0x010a
        /*0446*/ 	.byte	0xff
	.zero		1


	//   ....[50]....
        /*0448*/ 	.word	0x00002ae0
        /*044c*/ 	.word	0x00000000
        /*0450*/ 	.word	0x000000f0
        /*0454*/ 	.short	0x010a
        /*0456*/ 	.byte	0xff
	.zero		1


	//   ....[51]....
        /*0458*/ 	.word	0x00002b50
        /*045c*/ 	.word	0x00000004
        /*0460*/ 	.word	0x00000000
        /*0464*/ 	.short	0x0101
        /*0466*/ 	.byte	0xff
	.zero		1


	//   ....[52]....
        /*0468*/ 	.word	0x00002b70
        /*046c*/ 	.word	0x000000ff
        /*0470*/ 	.word	0x000000a0
        /*0474*/ 	.short	0x010a
        /*0476*/ 	.byte	0x05
	.zero		1


	//   ....[53]....
        /*0478*/ 	.word	0x00002c90
        /*047c*/ 	.word	0x00000000
        /*0480*/ 	.word	0x00000090
        /*0484*/ 	.short	0x010a
        /*0486*/ 	.byte	0xff
	.zero		1


	//   ....[54]....
        /*0488*/ 	.word	0x00002d90
        /*048c*/ 	.word	0x00000000
        /*0490*/ 	.word	0x00000000
        /*0494*/ 	.short	0x0101
        /*0496*/ 	.byte	0xff
	.zero		1


	//   ....[55]....
        /*0498*/ 	.word	0x00002e20
        /*049c*/ 	.word	0x000000ff
        /*04a0*/ 	.word	0x000000a0
        /*04a4*/ 	.short	0x0106
        /*04a6*/ 	.byte	0x05
	.zero		1


	//   ....[56]....
        /*04a8*/ 	.word	0x00002e40
        /*04ac*/ 	.word	0x000000ff
        /*04b0*/ 	.word	0x000000a0
        /*04b4*/ 	.short	0x010a
        /*04b6*/ 	.byte	0x05
	.zero		1


	//   ....[57]....
        /*04b8*/ 	.word	0x00002ed0
        /*04bc*/ 	.word	0x000000ff
        /*04c0*/ 	.word	0x000000a0
        /*04c4*/ 	.short	0x0106
        /*04c6*/ 	.byte	0x04
	.zero		1


	//   ....[58]....
        /*04c8*/ 	.word	0x00002f10
        /*04cc*/ 	.word	0x00000000
        /*04d0*/ 	.word	0x000000a0
        /*04d4*/ 	.short	0x010a
        /*04d6*/ 	.byte	0xff
	.zero		1


	//   ....[59]....
        /*04d8*/ 	.word	0x00003150
        /*04dc*/ 	.word	0x000000ff
        /*04e0*/ 	.word	0x00000008
        /*04e4*/ 	.short	0x010a
        /*04e6*/ 	.byte	0x04
	.zero		1


	//   ....[60]....
        /*04e8*/ 	.word	0x00003170
        /*04ec*/ 	.word	0x000000ff
        /*04f0*/ 	.word	0x00000008
        /*04f4*/ 	.short	0x010a
        /*04f6*/ 	.byte	0x04
	.zero		1


	//   ....[61]....
        /*04f8*/ 	.word	0x00003300
        /*04fc*/ 	.word	0x000000ff
        /*0500*/ 	.word	0x00000008
        /*0504*/ 	.short	0x010a
        /*0506*/ 	.byte	0x04
	.zero		1


	//   ....[62]....
        /*0508*/ 	.word	0x00003320
        /*050c*/ 	.word	0x000000ff
        /*0510*/ 	.word	0x00000008
        /*0514*/ 	.short	0x010a
        /*0516*/ 	.byte	0x04
	.zero		1


	//   ....[63]....
        /*0518*/ 	.word	0x000033e0
        /*051c*/ 	.word	0x000000ff
        /*0520*/ 	.word	0x00000000
        /*0524*/ 	.short	0x0101
        /*0526*/ 	.byte	0x05
	.zero		1


	//   ....[64]....
        /*0528*/ 	.word	0x00003710
        /*052c*/ 	.word	0x00000000
        /*0530*/ 	.word	0x00000090
        /*0534*/ 	.short	0x010a
        /*0536*/ 	.byte	0xff
	.zero		1


	//   ....[65]....
        /*0538*/ 	.word	0x000037d0
        /*053c*/ 	.word	0x00000000
        /*0540*/ 	.word	0x00000000
        /*0544*/ 	.short	0x0101
        /*0546*/ 	.byte	0xff
	.zero		1


	//   ....[66]....
        /*0548*/ 	.word	0x00003890
        /*054c*/ 	.word	0x000000ff
        /*0550*/ 	.word	0x00000000
        /*0554*/ 	.short	0x010a
        /*0556*/ 	.byte	0x06
	.zero		1


	//   ....[67]....
        /*0558*/ 	.word	0x000038a0
        /*055c*/ 	.word	0x000000ff
        /*0560*/ 	.word	0x000000d0
        /*0564*/ 	.short	0x010a
        /*0566*/ 	.byte	0x07
	.zero		1


	//   ....[68]....
        /*0568*/ 	.word	0x00003950
        /*056c*/ 	.word	0x000000ff
        /*0570*/ 	.word	0x00000000
        /*0574*/ 	.short	0x010a
        /*0576*/ 	.byte	0x06
	.zero		1


	//   ....[69]....
        /*0578*/ 	.word	0x00003a80
        /*057c*/ 	.word	0x000000ff
        /*0580*/ 	.word	0x00000000
        /*0584*/ 	.short	0x010a
        /*0586*/ 	.byte	0x1e
	.zero		1


	//   ....[70]....
        /*0588*/ 	.word	0x00003d80
        /*058c*/ 	.word	0x000000ff
        /*0590*/ 	.word	0x00000000
        /*0594*/ 	.short	0x010a
        /*0596*/ 	.byte	0x07
	.zero		1


	//   ....[71]....
        /*0598*/ 	.word	0x00003e10
        /*059c*/ 	.word	0x000000ff
        /*05a0*/ 	.word	0x00000000
        /*05a4*/ 	.short	0x010a
        /*05a6*/ 	.byte	0x07
	.zero		1


	//   ....[72]....
        /*05a8*/ 	.word	0x00003ea0
        /*05ac*/ 	.word	0x000000ff
        /*05b0*/ 	.word	0x00000000
        /*05b4*/ 	.short	0x010a
        /*05b6*/ 	.byte	0x07
	.zero		1


	//   ....[73]....
        /*05b8*/ 	.word	0x00003f40
        /*05bc*/ 	.word	0x00000000
        /*05c0*/ 	.word	0x00000000
        /*05c4*/ 	.short	0x010a
        /*05c6*/ 	.byte	0xff
	.zero		1


	//   ....[74]....
        /*05c8*/ 	.word	0x00003f80
        /*05cc*/ 	.word	0x00000000
        /*05d0*/ 	.word	0x00000000
        /*05d4*/ 	.short	0x010a
        /*05d6*/ 	.byte	0xff
	.zero		1


	//   ....[75]....
        /*05d8*/ 	.word	0x00003ff0
        /*05dc*/ 	.word	0x000000ff
        /*05e0*/ 	.word	0x00000000
        /*05e4*/ 	.short	0x0101
        /*05e6*/ 	.byte	0x06
	.zero		1


	//   ....[76]....
        /*05e8*/ 	.word	0x00004030
        /*05ec*/ 	.word	0x000000ff
        /*05f0*/ 	.word	0x00000110
        /*05f4*/ 	.short	0x010a
        /*05f6*/ 	.byte	0x05
	.zero		1


	//   ....[77]....
        /*05f8*/ 	.word	0x00004080
        /*05fc*/ 	.word	0x000000ff
        /*0600*/ 	.word	0x00000000
        /*0604*/ 	.short	0x0101
        /*0606*/ 	.byte	0x06
	.zero		1


	//   ....[78]....
        /*0608*/ 	.word	0x00004490
        /*060c*/ 	.word	0x00000000
        /*0610*/ 	.word	0x00000090
        /*0614*/ 	.short	0x010a
        /*0616*/ 	.byte	0xff
	.zero		1


	//   ....[79]....
        /*0618*/ 	.word	0x00004550
        /*061c*/ 	.word	0x00000000
        /*0620*/ 	.word	0x00000000
        /*0624*/ 	.short	0x0101
        /*0626*/ 	.byte	0xff
	.zero		1


	//   ....[80]....
        /*0628*/ 	.word	0x00004870
        /*062c*/ 	.word	0x000000ff
        /*0630*/ 	.word	0x00000088
        /*0634*/ 	.short	0x010a
        /*0636*/ 	.byte	0x04
	.zero		1


	//   ....[81]....
        /*0638*/ 	.word	0x00004a70
        /*063c*/ 	.word	0x000000ff
        /*0640*/ 	.word	0x00000060
        /*0644*/ 	.short	0x010a
        /*0646*/ 	.byte	0x04
	.zero		1


	//   ....[82]....
        /*0648*/ 	.word	0x00004c60
        /*064c*/ 	.word	0x000000ff
        /*0650*/ 	.word	0x00000040
        /*0654*/ 	.short	0x010b
        /*0656*/ 	.byte	0x04
	.zero		1


	//   ....[83]....
        /*0658*/ 	.word	0x00004c70
        /*065c*/ 	.word	0x000000ff
        /*0660*/ 	.word	0x00000000
        /*0664*/ 	.short	0x0101
        /*0666*/ 	.byte	0x07
	.zero		1


	//   ....[84]....
        /*0668*/ 	.word	0x00004c90
        /*066c*/ 	.word	0x000000ff
        /*0670*/ 	.word	0x00000068
        /*0674*/ 	.short	0x010a
        /*0676*/ 	.byte	0x04
	.zero		1


	//   ....[85]....
        /*0678*/ 	.word	0x00004e40
        /*067c*/ 	.word	0x000000ff
        /*0680*/ 	.word	0x00000048
        /*0684*/ 	.short	0x010b
        /*0686*/ 	.byte	0x04
	.zero		1


	//   ....[86]....
        /*0688*/ 	.word	0x00004e50
        /*068c*/ 	.word	0x000000ff
        /*0690*/ 	.word	0x00000000
        /*0694*/ 	.short	0x0101
        /*0696*/ 	.byte	0x07
	.zero		1


	//   ....[87]....
        /*0698*/ 	.word	0x00004e60
        /*069c*/ 	.word	0x000000ff
        /*06a0*/ 	.word	0x00000070
        /*06a4*/ 	.short	0x010a
        /*06a6*/ 	.byte	0x04
	.zero		1


	//   ....[88]....
        /*06a8*/ 	.word	0x00005090
        /*06ac*/ 	.word	0x000000ff
        /*06b0*/ 	.word	0x00000050
        /*06b4*/ 	.short	0x010b
        /*06b6*/ 	.byte	0x04
	.zero		1


	//   ....[89]....
        /*06b8*/ 	.word	0x00005100
        /*06bc*/ 	.word	0x000000ff
        /*06c0*/ 	.word	0x00000000
        /*06c4*/ 	.short	0x0101
        /*06c6*/ 	.byte	0x07
	.zero		1


	//   ....[90]....
        /*06c8*/ 	.word	0x00005140
        /*06cc*/ 	.word	0x000000ff
        /*06d0*/ 	.word	0x00000078
        /*06d4*/ 	.short	0x010a
        /*06d6*/ 	.byte	0x04
	.zero		1


	//   ....[91]....
        /*06d8*/ 	.word	0x00005370
        /*06dc*/ 	.word	0x000000ff
        /*06e0*/ 	.word	0x00000058
        /*06e4*/ 	.short	0x010b
        /*06e6*/ 	.byte	0x04
	.zero		1


	//   ....[92]....
        /*06e8*/ 	.word	0x00005390
        /*06ec*/ 	.word	0x000000ff
        /*06f0*/ 	.word	0x00000000
        /*06f4*/ 	.short	0x0101
        /*06f6*/ 	.byte	0x05
	.zero		1


	//   ....[93]....
        /*06f8*/ 	.word	0x000053c0
        /*06fc*/ 	.word	0x000000ff
        /*0700*/ 	.word	0x00000060
        /*0704*/ 	.short	0x010a
        /*0706*/ 	.byte	0x04
	.zero		1


	//   ....[94]....
        /*0708*/ 	.word	0x000053e0
        /*070c*/ 	.word	0x000000ff
        /*0710*/ 	.word	0x00000068
        /*0714*/ 	.short	0x010a
        /*0716*/ 	.byte	0x04
	.zero		1


	//   ....[95]....
        /*0718*/ 	.word	0x00005400
        /*071c*/ 	.word	0x000000ff
        /*0720*/ 	.word	0x00000070
        /*0724*/ 	.short	0x010a
        /*0726*/ 	.byte	0x04
	.zero		1


	//   ....[96]....
        /*0728*/ 	.word	0x00005440
        /*072c*/ 	.word	0x00000000
        /*0730*/ 	.word	0x00000078
        /*0734*/ 	.short	0x010a
        /*0736*/ 	.byte	0xff
	.zero		1


	//   ....[97]....
        /*0738*/ 	.word	0x000057a0
        /*073c*/ 	.word	0x00000000
        /*0740*/ 	.word	0x00000090
        /*0744*/ 	.short	0x010a
        /*0746*/ 	.byte	0xff
	.zero		1


	//   ....[98]....
        /*0748*/ 	.word	0x000058b0
        /*074c*/ 	.word	0x00000000
        /*0750*/ 	.word	0x00000000
        /*0754*/ 	.short	0x0101
        /*0756*/ 	.byte	0xff
	.zero		1


	//   ....[99]....
        /*0758*/ 	.word	0x000062b0
        /*075c*/ 	.word	0x000000ff
        /*0760*/ 	.word	0x00000040
        /*0764*/ 	.short	0x010a
        /*0766*/ 	.byte	0x2c
	.zero		1


	//   ....[100]....
        /*0768*/ 	.word	0x000062d0
        /*076c*/ 	.word	0x0000004e
        /*0770*/ 	.word	0x000000b0
        /*0774*/ 	.short	0x010a
        /*0776*/ 	.byte	0xff
	.zero		1


	//   ....[101]....
        /*0778*/ 	.word	0x000063e0
        /*077c*/ 	.word	0x000000ff
        /*0780*/ 	.word	0x00000040
        /*0784*/ 	.short	0x010a
        /*0786*/ 	.byte	0x2c
	.zero		1


	//   ....[102]....
        /*0788*/ 	.word	0x000064b0
        /*078c*/ 	.word	0x0000004e
        /*0790*/ 	.word	0x000000b0
        /*0794*/ 	.short	0x010a
        /*0796*/ 	.byte	0xff
	.zero		1


	//   ....[103]....
        /*0798*/ 	.word	0x00006c60
        /*079c*/ 	.word	0x00000000
        /*07a0*/ 	.word	0x00000000
        /*07a4*/ 	.short	0x0101
        /*07a6*/ 	.byte	0xff
	.zero		1


	//   ....[104]....
        /*07a8*/ 	.word	0x00006c70
        /*07ac*/ 	.word	0x00000003
        /*07b0*/ 	.word	0x00000040
        /*07b4*/ 	.short	0x010a
        /*07b6*/ 	.byte	0xff
	.zero		1


	//   ....[105]....
        /*07b8*/ 	.word	0x00006d30
        /*07bc*/ 	.word	0x00000003
        /*07c0*/ 	.word	0x00000040
        /*07c4*/ 	.short	0x010a
        /*07c6*/ 	.byte	0xff
	.zero		1


	//   ....[106]....
        /*07c8*/ 	.word	0x00007520
        /*07cc*/ 	.word	0x00000056
        /*07d0*/ 	.word	0x00000000
        /*07d4*/ 	.short	0x0101
        /*07d6*/ 	.byte	0xff
	.zero		1


	//   ....[107]....
        /*07d8*/ 	.word	0x00007540
        /*07dc*/ 	.word	0x00000057
        /*07e0*/ 	.word	0x00000040
        /*07e4*/ 	.short	0x010a
        /*07e6*/ 	.byte	0xff
	.zero		1


	//   ....[108]....
        /*07e8*/ 	.word	0x000075f0
        /*07ec*/ 	.word	0x00000057
        /*07f0*/ 	.word	0x00000040
        /*07f4*/ 	.short	0x010a
        /*07f6*/ 	.byte	0xff
	.zero		1


	//   ....[109]....
        /*07f8*/ 	.word	0x00007de0
        /*07fc*/ 	.word	0x00000056
        /*0800*/ 	.word	0x00000000
        /*0804*/ 	.short	0x0101
        /*0806*/ 	.byte	0xff
	.zero		1


	//   ....[110]....
        /*0808*/ 	.word	0x00007e00
        /*080c*/ 	.word	0x0000005c
        /*0810*/ 	.word	0x00000040
        /*0814*/ 	.short	0x010a
        /*0816*/ 	.byte	0xff
	.zero		1


	//   ....[111]....
        /*0818*/ 	.word	0x00007eb0
        /*081c*/ 	.word	0x0000005c
        /*0820*/ 	.word	0x00000040
        /*0824*/ 	.short	0x010a
        /*0826*/ 	.byte	0xff
	.zero		1


	//   ....[112]....
        /*0828*/ 	.word	0x00008160
        /*082c*/ 	.word	0x0000004e
        /*0830*/ 	.word	0x00000000
        /*0834*/ 	.short	0x0101
        /*0836*/ 	.byte	0xff
	.zero		1


	//   ....[113]....
        /*0838*/ 	.word	0x000086f0
        /*083c*/ 	.word	0x00000002
        /*0840*/ 	.word	0x00000000
        /*0844*/ 	.short	0x0101
        /*0846*/ 	.byte	0xff
	.zero		1


	//   ....[114]....
        /*0848*/ 	.word	0x00008980
        /*084c*/ 	.word	0x000000ff
        /*0850*/ 	.word	0x00000000
        /*0854*/ 	.short	0x0101
        /*0856*/ 	.byte	0x04
	.zero		1


	//   ....[115]....
        /*0858*/ 	.word	0x000089a0
        /*085c*/ 	.word	0x00000003
        /*0860*/ 	.word	0x00000100
        /*0864*/ 	.short	0x010a
        /*0866*/ 	.byte	0xff
	.zero		1


	//   ....[116]....
        /*0868*/ 	.word	0x00008a00
        /*086c*/ 	.word	0x00000002
        /*0870*/ 	.word	0x00000020
        /*0874*/ 	.short	0x010a
        /*0876*/ 	.byte	0xff
	.zero		1


	//   ....[117]....
        /*0878*/ 	.word	0x00008a60
        /*087c*/ 	.word	0x00000002
        /*0880*/ 	.word	0x00000020
        /*0884*/ 	.short	0x010a
        /*0886*/ 	.byte	0xff
	.zero		1


	//   ....[118]....
        /*0888*/ 	.word	0x00008ab0
        /*088c*/ 	.word	0x00000002
        /*0890*/ 	.word	0x00000090
        /*0894*/ 	.short	0x010a
        /*0896*/ 	.byte	0xff
	.zero		1


	//   ....[119]....
        /*0898*/ 	.word	0x00008b10
        /*089c*/ 	.word	0x00000000
        /*08a0*/ 	.word	0x00000000
        /*08a4*/ 	.short	0x010a
        /*08a6*/ 	.byte	0xff
	.zero		1


	//   ....[120]....
        /*08a8*/ 	.word	0x00008b70
        /*08ac*/ 	.word	0x00000000
        /*08b0*/ 	.word	0x00000000
        /*08b4*/ 	.short	0x010a
        /*08b6*/ 	.byte	0xff
	.zero		1


	//   ....[121]....
        /*08b8*/ 	.word	0x00008bd0
        /*08bc*/ 	.word	0x00000000
        /*08c0*/ 	.word	0x00000000
        /*08c4*/ 	.short	0x010a
        /*08c6*/ 	.byte	0xff
	.zero		1


	//   ....[122]....
        /*08c8*/ 	.word	0x00008c20
        /*08cc*/ 	.word	0x00000000
        /*08d0*/ 	.word	0x000000f0
        /*08d4*/ 	.short	0x010a
        /*08d6*/ 	.byte	0xff
	.zero		1


	//   ....[123]....
        /*08d8*/ 	.word	0x00008c80
        /*08dc*/ 	.word	0x00000000
        /*08e0*/ 	.word	0x000000a0
        /*08e4*/ 	.short	0x010a
        /*08e6*/ 	.byte	0xff
	.zero		1


	//   ....[124]....
        /*08e8*/ 	.word	0x00008cd0
        /*08ec*/ 	.word	0x00000000
        /*08f0*/ 	.word	0x00000090
        /*08f4*/ 	.short	0x010a
        /*08f6*/ 	.byte	0xff
	.zero		1


	//   ....[125]....
        /*08f8*/ 	.word	0x00008d30
        /*08fc*/ 	.word	0x00000000
        /*0900*/ 	.word	0x000000a0
        /*0904*/ 	.short	0x010a
        /*0906*/ 	.byte	0xff
	.zero		1


	//   ....[126]....
        /*0908*/ 	.word	0x00008d90
        /*090c*/ 	.word	0x00000004
        /*0910*/ 	.word	0x00000008
        /*0914*/ 	.short	0x010a
        /*0916*/ 	.byte	0xff
	.zero		1


	//   ....[127]....
        /*0918*/ 	.word	0x00008e70
        /*091c*/ 	.word	0x00000002
        /*0920*/ 	.word	0x00000008
        /*0924*/ 	.short	0x010a
        /*0926*/ 	.byte	0xff
	.zero		1


	//   ....[128]....
        /*0928*/ 	.word	0x00008ec0
        /*092c*/ 	.word	0x00000000
        /*0930*/ 	.word	0x00000090
        /*0934*/ 	.short	0x010a
        /*0936*/ 	.byte	0xff
	.zero		1


	//   ....[129]....
        /*0938*/ 	.word	0x00008f20
        /*093c*/ 	.word	0x00000000
        /*0940*/ 	.word	0x000000d0
        /*0944*/ 	.short	0x010a
        /*0946*/ 	.byte	0xff
	.zero		1


	//   ....[130]....
        /*0948*/ 	.word	0x00008f80
        /*094c*/ 	.word	0x00000000
        /*0950*/ 	.word	0x00000000
        /*0954*/ 	.short	0x010a
        /*0956*/ 	.byte	0xff
	.zero		1


	//   ....[131]....
        /*0958*/ 	.word	0x00008fe0
        /*095c*/ 	.word	0x00000000
        /*0960*/ 	.word	0x00000000
        /*0964*/ 	.short	0x010a
        /*0966*/ 	.byte	0xff
	.zero		1


	//   ....[132]....
        /*0968*/ 	.word	0x00009040
        /*096c*/ 	.word	0x00000000
        /*0970*/ 	.word	0x00000000
        /*0974*/ 	.short	0x010a
        /*0976*/ 	.byte	0xff
	.zero		1


	//   ....[133]....
        /*0978*/ 	.word	0x000090a0
        /*097c*/ 	.word	0x00000000
        /*0980*/ 	.word	0x00000000
        /*0984*/ 	.short	0x010a
        /*0986*/ 	.byte	0xff
	.zero		1


	//   ....[134]....
        /*0988*/ 	.word	0x00009100
        /*098c*/ 	.word	0x00000000
        /*0990*/ 	.word	0x00000110
        /*0994*/ 	.short	0x010a
        /*0996*/ 	.byte	0xff
	.zero		1


	//   ....[135]....
        /*0998*/ 	.word	0x00009150
        /*099c*/ 	.word	0x00000000
        /*09a0*/ 	.word	0x00000090
        /*09a4*/ 	.short	0x010a
        /*09a6*/ 	.byte	0xff
	.zero		1


	//   ....[136]....
        /*09a8*/ 	.word	0x000091b0
        /*09ac*/ 	.word	0x00000000
        /*09b0*/ 	.word	0x00000088
        /*09b4*/ 	.short	0x010a
        /*09b6*/ 	.byte	0xff
	.zero		1


	//   ....[137]....
        /*09b8*/ 	.word	0x00009210
        /*09bc*/ 	.word	0x00000003
        /*09c0*/ 	.word	0x00000060
        /*09c4*/ 	.short	0x010a
        /*09c6*/ 	.byte	0xff
	.zero		1


	//   ....[138]....
        /*09c8*/ 	.word	0x00009270
        /*09cc*/ 	.word	0x00000003
        /*09d0*/ 	.word	0x00000068
        /*09d4*/ 	.short	0x010a
        /*09d6*/ 	.byte	0xff
	.zero		1


	//   ....[139]....
        /*09d8*/ 	.word	0x000092d0
        /*09dc*/ 	.word	0x00000003
        /*09e0*/ 	.word	0x00000070
        /*09e4*/ 	.short	0x010a
        /*09e6*/ 	.byte	0xff
	.zero		1


	//   ....[140]....
        /*09e8*/ 	.word	0x00009330
        /*09ec*/ 	.word	0x00000003
        /*09f0*/ 	.word	0x00000078
        /*09f4*/ 	.short	0x010a
        /*09f6*/ 	.byte	0xff
	.zero		1


	//   ....[141]....
        /*09f8*/ 	.word	0x00009390
        /*09fc*/ 	.word	0x00000000
        /*0a00*/ 	.word	0x00000060
        /*0a04*/ 	.short	0x010a
        /*0a06*/ 	.byte	0xff
	.zero		1


	//   ....[142]....
        /*0a08*/ 	.word	0x000093f0
        /*0a0c*/ 	.word	0x00000000
        /*0a10*/ 	.word	0x00000068
        /*0a14*/ 	.short	0x010a
        /*0a16*/ 	.byte	0xff
	.zero		1


	//   ....[143]....
        /*0a18*/ 	.word	0x00009450
        /*0a1c*/ 	.word	0x00000000
        /*0a20*/ 	.word	0x00000070
        /*0a24*/ 	.short	0x010a
        /*0a26*/ 	.byte	0xff
	.zero		1


	//   ....[144]....
        /*0a28*/ 	.word	0x000094a0
        /*0a2c*/ 	.word	0x00000000
        /*0a30*/ 	.word	0x00000090
        /*0a34*/ 	.short	0x010a
        /*0a36*/ 	.byte	0xff
	.zero		1


	//   ....[145]....
        /*0a38*/ 	.word	0x00009500
        /*0a3c*/ 	.word	0x00000000
        /*0a40*/ 	.word	0x00000040
        /*0a44*/ 	.short	0x010a
        /*0a46*/ 	.byte	0xff
	.zero		1


	//   ....[146]....
        /*0a48*/ 	.word	0x00009550
        /*0a4c*/ 	.word	0x0000004e
        /*0a50*/ 	.word	0x000000b0
        /*0a54*/ 	.short	0x010a
        /*0a56*/ 	.byte	0xff
	.zero		1


	//   ....[147]....
        /*0a58*/ 	.word	0x000095a0
        /*0a5c*/ 	.word	0x00000003
        /*0a60*/ 	.word	0x00000040
        /*0a64*/ 	.short	0x010a
        /*0a66*/ 	.byte	0xff
	.zero		1


	//   ....[148]....
        /*0a68*/ 	.word	0x000095f0
        /*0a6c*/ 	.word	0x00000057
        /*0a70*/ 	.word	0x00000040
        /*0a74*/ 	.short	0x010a
        /*0a76*/ 	.byte	0xff
	.zero		1


	//   ....[149]....
        /*0a78*/ 	.word	0x00009640
        /*0a7c*/ 	.word	0x0000005c
        /*0a80*/ 	.word	0x00000040
        /*0a84*/ 	.short	0x010a
        /*0a86*/ 	.byte	0xff
	.zero		1


	//----- nvinfo : EIATTR_NUM_MBARRIERS
	.align		4
.L_47:
        /*0a88*/ 	.byte	0x03, 0x38
        /*0a8a*/ 	.short	0x0023


	//----- nvinfo : EIATTR_EXIT_INSTR_OFFSETS
	.align		4
        /*0a8c*/ 	.byte	0x04, 0x1c
        /*0a8e*/ 	.short	(.L_49 - .L_48)


	//   ....[0]....
.L_48:
        /*0a90*/ 	.word	0x000029e0


	//   ....[1]....
        /*0a94*/ 	.word	0x00002ee0


	//   ....[2]....
        /*0a98*/ 	.word	0x00002f40


	//   ....[3]....
        /*0a9c*/ 	.word	0x000042b0


	//   ....[4]....
        /*0aa0*/ 	.word	0x00005470


	//   ....[5]....
        /*0aa4*/ 	.word	0x000054b0


	//   ....[6]....
        /*0aa8*/ 	.word	0x00008880


	//   ....[7]....
        /*0aac*/ 	.word	0x000088f0


	//   ....[8]....
        /*0ab0*/ 	.word	0x00008920


	//   ....[9]....
        /*0ab4*/ 	.word	0x00008990


	//----- nvinfo : EIATTR_MAX_THREADS
	.align		4
.L_49:
        /*0ab8*/ 	.byte	0x04, 0x05
        /*0aba*/ 	.short	(.L_51 - .L_50)
.L_50:
        /*0abc*/ 	.word	0x00000100
        /*0ac0*/ 	.word	0x00000001
        /*0ac4*/ 	.word	0x00000001


	//----- nvinfo : EIATTR_CRS_STACK_SIZE
	.align		4
.L_51:
        /*0ac8*/ 	.byte	0x04, 0x1e
        /*0aca*/ 	.short	(.L_53 - .L_52)
.L_52:
        /*0acc*/ 	.word	0x00000000


	//----- nvinfo : EIATTR_CBANK_PARAM_SIZE
	.align		4
.L_53:
        /*0ad0*/ 	.byte	0x03, 0x19
        /*0ad2*/ 	.short	0x0800


	//----- nvinfo : EIATTR_PARAM_CBANK
	.align		4
        /*0ad4*/ 	.byte	0x04, 0x0a
        /*0ad6*/ 	.short	(.L_55 - .L_54)
	.align		4
.L_54:
        /*0ad8*/ 	.word	index@(.nv.constant0._ZN7cutlass13device_kernelINS_4gemm6kernel13GemmUniversalIN4cute5tupleIJiiiiEEENS1_10collective13CollectiveMmaINS1_35MainloopSm100TmaUmmaWarpSpecializedILi4ELi2ELi4ENS5_IJNS4_1CILi2EEENSA_ILi4EEENSA_ILi1EEEEEEEENS5_IJNSA_ILi128EEESG_NSA_ILi64EEEEEENS_6half_tENS5_IJSD_llEEESJ_NS5_IJlSD_lEEENS4_8TiledMMAINS4_8MMA_AtomIJNS4_26SM100_MMA_F16BF16_2x1SM_SSISJ_SJ_fLi128ELi128ELNS4_4UMMA5MajorE1ELSQ_0ELNSP_7ScaleInE0ELSR_0EEEEEENS4_6LayoutINS5_IJSD_SD_SD_EEENS5_IJNSA_ILi0EEESW_SW_EEEEENS5_IJNS4_10UnderscoreESZ_SZ_EEEEENS4_28SM100_TMA_2SM_LOAD_MULTICASTENS4_14ComposedLayoutINS4_7SwizzleILi3ELi4ELi3EEENS4_18smem_ptr_flag_bitsILi16EEENSU_INS5_IJSH_NSA_ILi8EEEEEENS5_IJSD_SH_EEEEEEEvNS4_8identityENS4_18SM100_TMA_2SM_LOADENS13_IS15_S17_NSU_INS5_IJS18_SH_EEENS5_IJSH_SD_EEEEEEEvS1D_EENS_8epilogue10collective18CollectiveEpilogueINS1K_23Sm100TmaWarpSpecializedILi4ELi2ELi16ELb1ELb0EEEJNS5_IJSH_SG_SH_EEENS5_IJNSU_ISH_SD_EENSU_INS5_IJNSA_ILi16EEESB_EEES1A_EEEEESJ_SL_SJ_SL_NS1K_6fusion15FusionCallbacksIS1O_NS1V_17LinearCombinationISJ_fSJ_fLNS_15FloatRoundStyleE2EEES1P_S1U_JEEENS4_5SM1004TMEM4LOAD26SM100_TMEM_LOAD_32dp32b16xENS4_13SM90_TMA_LOADENS13_INS14_ILi1ELi4ELi3EEES17_NSU_INS5_IJS18_S1R_EEENS5_IJS1R_SD_EEEEEEENS4_39AutoVectorizingCopyWithAssumedAlignmentILi128EEENS4_14SM90_TMA_STOREES2A_S2C_S2C_EEEvvEEEEvNT_6ParamsE)
        /*0adc*/ 	.short	0x0380
        /*0ade*/ 	.short	0x0800


	//----- nvinfo : EIATTR_SW_WAR
	.align		4
.L_55:
        /*0ae0*/ 	.byte	0x04, 0x36
        /*0ae2*/ 	.short	(.L_57 - .L_56)
.L_56:
        /*0ae4*/ 	.word	0x00000008
.L_57:


//--------------------- .nv.callgraph             --------------------------
	.section	.nv.callgraph,"",@"SHT_CUDA_CALLGRAPH"
	.align	4
	.sectionentsize	8
	.align		4
        /*0000*/ 	.word	0x00000000
	.align		4
        /*0004*/ 	.word	0xffffffff
	.align		4
        /*0008*/ 	.word	index@(_ZN7cutlass13device_kernelINS_4gemm6kernel13GemmUniversalIN4cute5tupleIJiiiiEEENS1_10collective13CollectiveMmaINS1_35MainloopSm100TmaUmmaWarpSpecializedILi4ELi2ELi4ENS5_IJNS4_1CILi2EEENSA_ILi4EEENSA_ILi1EEEEEEEENS5_IJNSA_ILi128EEESG_NSA_ILi64EEEEEENS_6half_tENS5_IJSD_llEEESJ_NS5_IJlSD_lEEENS4_8TiledMMAINS4_8MMA_AtomIJNS4_26SM100_MMA_F16BF16_2x1SM_SSISJ_SJ_fLi128ELi128ELNS4_4UMMA5MajorE1ELSQ_0ELNSP_7ScaleInE0ELSR_0EEEEEENS4_6LayoutINS5_IJSD_SD_SD_EEENS5_IJNSA_ILi0EEESW_SW_EEEEENS5_IJNS4_10UnderscoreESZ_SZ_EEEEENS4_28SM100_TMA_2SM_LOAD_MULTICASTENS4_14ComposedLayoutINS4_7SwizzleILi3ELi4ELi3EEENS4_18smem_ptr_flag_bitsILi16EEENSU_INS5_IJSH_NSA_ILi8EEEEEENS5_IJSD_SH_EEEEEEEvNS4_8identityENS4_18SM100_TMA_2SM_LOADENS13_IS15_S17_NSU_INS5_IJS18_SH_EEENS5_IJSH_SD_EEEEEEEvS1D_EENS_8epilogue10collective18CollectiveEpilogueINS1K_23Sm100TmaWarpSpecializedILi4ELi2ELi16ELb1ELb0EEEJNS5_IJSH_SG_SH_EEENS5_IJNSU_ISH_SD_EENSU_INS5_IJNSA_ILi16EEESB_EEES1A_EEEEESJ_SL_SJ_SL_NS1K_6fusion15FusionCallbacksIS1O_NS1V_17LinearCombinationISJ_fSJ_fLNS_15FloatRoundStyleE2EEES1P_S1U_JEEENS4_5SM1004TMEM4LOAD26SM100_TMEM_LOAD_32dp32b16xENS4_13SM90_TMA_LOADENS13_INS14_ILi1ELi4ELi3EEES17_NSU_INS5_IJS18_S1R_EEENS5_IJS1R_SD_EEEEEEENS4_39AutoVectorizingCopyWithAssumedAlignmentILi128EEENS4_14SM90_TMA_STOREES2A_S2C_S2C_EEEvvEEEEvNT_6ParamsE)
	.align		4
        /*000c*/ 	.word	index@(__assertfail)
	.align		4
        /*0010*/ 	.word	0x00000000
	.align		4
        /*0014*/ 	.word	0xfffffffe
	.align		4
        /*0018*/ 	.word	0x00000000
	.align		4
        /*001c*/ 	.word	0xfffffffd
	.align		4
        /*0020*/ 	.word	0x00000000
	.align		4
        /*0024*/ 	.word	0xfffffffc


//--------------------- .nv.constant4             --------------------------
	.section	.nv.constant4,"a",@progbits
	.align	8
	.align		8
.nv.constant4:
        /*0000*/ 	.dword	__assertfail
	.align		8
        /*0008*/ 	.dword	__unnamed_1
	.align		8
        /*0010*/ 	.dword	__unnamed_2
	.align		8
        /*0018*/ 	.dword	_ZN40_INTERNAL_760cb67c_4_k_cu_66b44123_384904cuda3std3__45__cpo5beginE
	.align		8
        /*0020*/ 	.dword	_ZN40_INTERNAL_760cb67c_4_k_cu_66b44123_384904cuda3std3__45__cpo3endE
	.align		8
        /*0028*/ 	.dword	_ZN40_INTERNAL_760cb67c_4_k_cu_66b44123_384904cuda3std3__45__cpo6cbeginE
	.align		8
        /*0030*/ 	.dword	_ZN40_INTERNAL_760cb67c_4_k_cu_66b44123_384904cuda3std3__45__cpo4cendE
	.align		8
        /*0038*/ 	.dword	_ZN40_INTERNAL_760cb67c_4_k_cu_66b44123_384904cuda3std3__442_GLOBAL__N__760cb67c_4_k_cu_66b44123_384906ignoreE
	.align		8
        /*0040*/ 	.dword	_ZN40_INTERNAL_760cb67c_4_k_cu_66b44123_384904cuda3std3__419piecewise_constructE
	.align		8
        /*0048*/ 	.dword	_ZN40_INTERNAL_760cb67c_4_k_cu_66b44123_384904cuda3std3__48in_placeE
	.align		8
        /*0050*/ 	.dword	_ZN40_INTERNAL_760cb67c_4_k_cu_66b44123_384904cuda3std6ranges3__45__cpo4swapE
	.align		8
        /*0058*/ 	.dword	_ZN40_INTERNAL_760cb67c_4_k_cu_66b44123_384904cuda3std6ranges3__45__cpo9iter_moveE
	.align		8
        /*0060*/ 	.dword	_ZN40_INTERNAL_760cb67c_4_k_cu_66b44123_384904cute7productE
	.align		8
        /*0068*/ 	.dword	_ZN40_INTERNAL_760cb67c_4_k_cu_66b44123_384904cute1_E
	.align		8
        /*0070*/ 	.dword	$str$25
	.align		8
        /*0078*/ 	.dword	$str$26
	.align		8
        /*0080*/ 	.dword	$str$27
	.align		8
        /*0088*/ 	.dword	$str$28


//--------------------- .text._ZN7cutlass13device_kernelINS_4gemm6kernel13GemmUniversalIN4cute5tupleIJiiiiEEENS1_10collective13CollectiveMmaINS1_35MainloopSm100TmaUmmaWarpSpecializedILi4ELi2ELi4ENS5_IJNS4_1CILi2EEENSA_ILi4EEENSA_ILi1EEEEEEEENS5_IJNSA_ILi128EEESG_NSA_ILi64EEEEEENS_6half_tENS5_IJSD_llEEESJ_NS5_IJlSD_lEEENS4_8TiledMMAINS4_8MMA_AtomIJNS4_26SM100_MMA_F16BF16_2x1SM_SSISJ_SJ_fLi128ELi128ELNS4_4UMMA5MajorE1ELSQ_0ELNSP_7ScaleInE0ELSR_0EEEEEENS4_6LayoutINS5_IJSD_SD_SD_EEENS5_IJNSA_ILi0EEESW_SW_EEEEENS5_IJNS4_10UnderscoreESZ_SZ_EEEEENS4_28SM100_TMA_2SM_LOAD_MULTICASTENS4_14ComposedLayoutINS4_7SwizzleILi3ELi4ELi3EEENS4_18smem_ptr_flag_bitsILi16EEENSU_INS5_IJSH_NSA_ILi8EEEEEENS5_IJSD_SH_EEEEEEEvNS4_8identityENS4_18SM100_TMA_2SM_LOADENS13_IS15_S17_NSU_INS5_IJS18_SH_EEENS5_IJSH_SD_EEEEEEEvS1D_EENS_8epilogue10collective18CollectiveEpilogueINS1K_23Sm100TmaWarpSpecializedILi4ELi2ELi16ELb1ELb0EEEJNS5_IJSH_SG_SH_EEENS5_IJNSU_ISH_SD_EENSU_INS5_IJNSA_ILi16EEESB_EEES1A_EEEEESJ_SL_SJ_SL_NS1K_6fusion15FusionCallbacksIS1O_NS1V_17LinearCombinationISJ_fSJ_fLNS_15FloatRoundStyleE2EEES1P_S1U_JEEENS4_5SM1004TMEM4LOAD26SM100_TMEM_LOAD_32dp32b16xENS4_13SM90_TMA_LOADENS13_INS14_ILi1ELi4ELi3EEES17_NSU_INS5_IJS18_S1R_EEENS5_IJS1R_SD_EEEEEEENS4_39AutoVectorizingCopyWithAssumedAlignmentILi128EEENS4_14SM90_TMA_STOREES2A_S2C_S2C_EEEvvEEEEvNT_6ParamsE --------------------------
	.section	.text._ZN7cutlass13device_kernelINS_4gemm6kernel13GemmUniversalIN4cute5tupleIJiiiiEEENS1_10collective13CollectiveMmaINS1_35MainloopSm100TmaUmmaWarpSpecializedILi4ELi2ELi4ENS5_IJNS4_1CILi2EEENSA_ILi4EEENSA_ILi1EEEEEEEENS5_IJNSA_ILi128EEESG_NSA_ILi64EEEEEENS_6half_tENS5_IJSD_llEEESJ_NS5_IJlSD_lEEENS4_8TiledMMAINS4_8MMA_AtomIJNS4_26SM100_MMA_F16BF16_2x1SM_SSISJ_SJ_fLi128ELi128ELNS4_4UMMA5MajorE1ELSQ_0ELNSP_7ScaleInE0ELSR_0EEEEEENS4_6LayoutINS5_IJSD_SD_SD_EEENS5_IJNSA_ILi0EEESW_SW_EEEEENS5_IJNS4_10UnderscoreESZ_SZ_EEEEENS4_28SM100_TMA_2SM_LOAD_MULTICASTENS4_14ComposedLayoutINS4_7SwizzleILi3ELi4ELi3EEENS4_18smem_ptr_flag_bitsILi16EEENSU_INS5_IJSH_NSA_ILi8EEEEEENS5_IJSD_SH_EEEEEEEvNS4_8identityENS4_18SM100_TMA_2SM_LOADENS13_IS15_S17_NSU_INS5_IJS18_SH_EEENS5_IJSH_SD_EEEEEEEvS1D_EENS_8epilogue10collective18CollectiveEpilogueINS1K_23Sm100TmaWarpSpecializedILi4ELi2ELi16ELb1ELb0EEEJNS5_IJSH_SG_SH_EEENS5_IJNSU_ISH_SD_EENSU_INS5_IJNSA_ILi16EEESB_EEES1A_EEEEESJ_SL_SJ_SL_NS1K_6fusion15FusionCallbacksIS1O_NS1V_17LinearCombinationISJ_fSJ_fLNS_15FloatRoundStyleE2EEES1P_S1U_JEEENS4_5SM1004TMEM4LOAD26SM100_TMEM_LOAD_32dp32b16xENS4_13SM90_TMA_LOADENS13_INS14_ILi1ELi4ELi3EEES17_NSU_INS5_IJS18_S1R_EEENS5_IJS1R_SD_EEEEEEENS4_39AutoVectorizingCopyWithAssumedAlignmentILi128EEENS4_14SM90_TMA_STOREES2A_S2C_S2C_EEEvvEEEEvNT_6ParamsE,"ax",@progbits
	.align	128
.text._ZN7cutlass13device_kernelINS_4gemm6kernel13GemmUniversalIN4cute5tupleIJiiiiEEENS1_10collective13CollectiveMmaINS1_35MainloopSm100TmaUmmaWarpSpecializedILi4ELi2ELi4ENS5_IJNS4_1CILi2EEENSA_ILi4EEENSA_ILi1EEEEEEEENS5_IJNSA_ILi128EEESG_NSA_ILi64EEEEEENS_6half_tENS5_IJSD_llEEESJ_NS5_IJlSD_lEEENS4_8TiledMMAINS4_8MMA_AtomIJNS4_26SM100_MMA_F16BF16_2x1SM_SSISJ_SJ_fLi128ELi128ELNS4_4UMMA5MajorE1ELSQ_0ELNSP_7ScaleInE0ELSR_0EEEEEENS4_6LayoutINS5_IJSD_SD_SD_EEENS5_IJNSA_ILi0EEESW_SW_EEEEENS5_IJNS4_10UnderscoreESZ_SZ_EEEEENS4_28SM100_TMA_2SM_LOAD_MULTICASTENS4_14ComposedLayoutINS4_7SwizzleILi3ELi4ELi3EEENS4_18smem_ptr_flag_bitsILi16EEENSU_INS5_IJSH_NSA_ILi8EEEEEENS5_IJSD_SH_EEEEEEEvNS4_8identityENS4_18SM100_TMA_2SM_LOADENS13_IS15_S17_NSU_INS5_IJS18_SH_EEENS5_IJSH_SD_EEEEEEEvS1D_EENS_8epilogue10collective18CollectiveEpilogueINS1K_23Sm100TmaWarpSpecializedILi4ELi2ELi16ELb1ELb0EEEJNS5_IJSH_SG_SH_EEENS5_IJNSU_ISH_SD_EENSU_INS5_IJNSA_ILi16EEESB_EEES1A_EEEEESJ_SL_SJ_SL_NS1K_6fusion15FusionCallbacksIS1O_NS1V_17LinearCombinationISJ_fSJ_fLNS_15FloatRoundStyleE2EEES1P_S1U_JEEENS4_5SM1004TMEM4LOAD26SM100_TMEM_LOAD_32dp32b16xENS4_13SM90_TMA_LOADENS13_INS14_ILi1ELi4ELi3EEES17_NSU_INS5_IJS18_S1R_EEENS5_IJS1R_SD_EEEEEEENS4_39AutoVectorizingCopyWithAssumedAlignmentILi128EEENS4_14SM90_TMA_STOREES2A_S2C_S2C_EEEvvEEEEvNT_6ParamsE:
        .type           _ZN7cutlass13device_kernelINS_4gemm6kernel13GemmUniversalIN4cute5tupleIJiiiiEEENS1_10collective13CollectiveMmaINS1_35MainloopSm100TmaUmmaWarpSpecializedILi4ELi2ELi4ENS5_IJNS4_1CILi2EEENSA_ILi4EEENSA_ILi1EEEEEEEENS5_IJNSA_ILi128EEESG_NSA_ILi64EEEEEENS_6half_tENS5_IJSD_llEEESJ_NS5_IJlSD_lEEENS4_8TiledMMAINS4_8MMA_AtomIJNS4_26SM100_MMA_F16BF16_2x1SM_SSISJ_SJ_fLi128ELi128ELNS4_4UMMA5MajorE1ELSQ_0ELNSP_7ScaleInE0ELSR_0EEEEEENS4_6LayoutINS5_IJSD_SD_SD_EEENS5_IJNSA_ILi0EEESW_SW_EEEEENS5_IJNS4_10UnderscoreESZ_SZ_EEEEENS4_28SM100_TMA_2SM_LOAD_MULTICASTENS4_14ComposedLayoutINS4_7SwizzleILi3ELi4ELi3EEENS4_18smem_ptr_flag_bitsILi16EEENSU_INS5_IJSH_NSA_ILi8EEEEEENS5_IJSD_SH_EEEEEEEvNS4_8identityENS4_18SM100_TMA_2SM_LOADENS13_IS15_S17_NSU_INS5_IJS18_SH_EEENS5_IJSH_SD_EEEEEEEvS1D_EENS_8epilogue10collective18CollectiveEpilogueINS1K_23Sm100TmaWarpSpecializedILi4ELi2ELi16ELb1ELb0EEEJNS5_IJSH_SG_SH_EEENS5_IJNSU_ISH_SD_EENSU_INS5_IJNSA_ILi16EEESB_EEES1A_EEEEESJ_SL_SJ_SL_NS1K_6fusion15FusionCallbacksIS1O_NS1V_17LinearCombinationISJ_fSJ_fLNS_15FloatRoundStyleE2EEES1P_S1U_JEEENS4_5SM1004TMEM4LOAD26SM100_TMEM_LOAD_32dp32b16xENS4_13SM90_TMA_LOADENS13_INS14_ILi1ELi4ELi3EEES17_NSU_INS5_IJS18_S1R_EEENS5_IJS1R_SD_EEEEEEENS4_39AutoVectorizingCopyWithAssumedAlignmentILi128EEENS4_14SM90_TMA_STOREES2A_S2C_S2C_EEEvvEEEEvNT_6ParamsE,@function
        .size           _ZN7cutlass13device_kernelINS_4gemm6kernel13GemmUniversalIN4cute5tupleIJiiiiEEENS1_10collective13CollectiveMmaINS1_35MainloopSm100TmaUmmaWarpSpecializedILi4ELi2ELi4ENS5_IJNS4_1CILi2EEENSA_ILi4EEENSA_ILi1EEEEEEEENS5_IJNSA_ILi128EEESG_NSA_ILi64EEEEEENS_6half_tENS5_IJSD_llEEESJ_NS5_IJlSD_lEEENS4_8TiledMMAINS4_8MMA_AtomIJNS4_26SM100_MMA_F16BF16_2x1SM_SSISJ_SJ_fLi128ELi128ELNS4_4UMMA5MajorE1ELSQ_0ELNSP_7ScaleInE0ELSR_0EEEEEENS4_6LayoutINS5_IJSD_SD_SD_EEENS5_IJNSA_ILi0EEESW_SW_EEEEENS5_IJNS4_10UnderscoreESZ_SZ_EEEEENS4_28SM100_TMA_2SM_LOAD_MULTICASTENS4_14ComposedLayoutINS4_7SwizzleILi3ELi4ELi3EEENS4_18smem_ptr_flag_bitsILi16EEENSU_INS5_IJSH_NSA_ILi8EEEEEENS5_IJSD_SH_EEEEEEEvNS4_8identityENS4_18SM100_TMA_2SM_LOADENS13_IS15_S17_NSU_INS5_IJS18_SH_EEENS5_IJSH_SD_EEEEEEEvS1D_EENS_8epilogue10collective18CollectiveEpilogueINS1K_23Sm100TmaWarpSpecializedILi4ELi2ELi16ELb1ELb0EEEJNS5_IJSH_SG_SH_EEENS5_IJNSU_ISH_SD_EENSU_INS5_IJNSA_ILi16EEESB_EEES1A_EEEEESJ_SL_SJ_SL_NS1K_6fusion15FusionCallbacksIS1O_NS1V_17LinearCombinationISJ_fSJ_fLNS_15FloatRoundStyleE2EEES1P_S1U_JEEENS4_5SM1004TMEM4LOAD26SM100_TMEM_LOAD_32dp32b16xENS4_13SM90_TMA_LOADENS13_INS14_ILi1ELi4ELi3EEES17_NSU_INS5_IJS18_S1R_EEENS5_IJS1R_SD_EEEEEEENS4_39AutoVectorizingCopyWithAssumedAlignmentILi128EEENS4_14SM90_TMA_STOREES2A_S2C_S2C_EEEvvEEEEvNT_6ParamsE,(.L_x_197 - _ZN7cutlass13device_kernelINS_4gemm6kernel13GemmUniversalIN4cute5tupleIJiiiiEEENS1_10collective13CollectiveMmaINS1_35MainloopSm100TmaUmmaWarpSpecializedILi4ELi2ELi4ENS5_IJNS4_1CILi2EEENSA_ILi4EEENSA_ILi1EEEEEEEENS5_IJNSA_ILi128EEESG_NSA_ILi64EEEEEENS_6half_tENS5_IJSD_llEEESJ_NS5_IJlSD_lEEENS4_8TiledMMAINS4_8MMA_AtomIJNS4_26SM100_MMA_F16BF16_2x1SM_SSISJ_SJ_fLi128ELi128ELNS4_4UMMA5MajorE1ELSQ_0ELNSP_7ScaleInE0ELSR_0EEEEEENS4_6LayoutINS5_IJSD_SD_SD_EEENS5_IJNSA_ILi0EEESW_SW_EEEEENS5_IJNS4_10UnderscoreESZ_SZ_EEEEENS4_28SM100_TMA_2SM_LOAD_MULTICASTENS4_14ComposedLayoutINS4_7SwizzleILi3ELi4ELi3EEENS4_18smem_ptr_flag_bitsILi16EEENSU_INS5_IJSH_NSA_ILi8EEEEEENS5_IJSD_SH_EEEEEEEvNS4_8identityENS4_18SM100_TMA_2SM_LOADENS13_IS15_S17_NSU_INS5_IJS18_SH_EEENS5_IJSH_SD_EEEEEEEvS1D_EENS_8epilogue10collective18CollectiveEpilogueINS1K_23Sm100TmaWarpSpecializedILi4ELi2ELi16ELb1ELb0EEEJNS5_IJSH_SG_SH_EEENS5_IJNSU_ISH_SD_EENSU_INS5_IJNSA_ILi16EEESB_EEES1A_EEEEESJ_SL_SJ_SL_NS1K_6fusion15FusionCallbacksIS1O_NS1V_17LinearCombinationISJ_fSJ_fLNS_15FloatRoundStyleE2EEES1P_S1U_JEEENS4_5SM1004TMEM4LOAD26SM100_TMEM_LOAD_32dp32b16xENS4_13SM90_TMA_LOADENS13_INS14_ILi1ELi4ELi3EEES17_NSU_INS5_IJS18_S1R_EEENS5_IJS1R_SD_EEEEEEENS4_39AutoVectorizingCopyWithAssumedAlignmentILi128EEENS4_14SM90_TMA_STOREES2A_S2C_S2C_EEEvvEEEEvNT_6ParamsE)
        .other          _ZN7cutlass13device_kernelINS_4gemm6kernel13GemmUniversalIN4cute5tupleIJiiiiEEENS1_10collective13CollectiveMmaINS1_35MainloopSm100TmaUmmaWarpSpecializedILi4ELi2ELi4ENS5_IJNS4_1CILi2EEENSA_ILi4EEENSA_ILi1EEEEEEEENS5_IJNSA_ILi128EEESG_NSA_ILi64EEEEEENS_6half_tENS5_IJSD_llEEESJ_NS5_IJlSD_lEEENS4_8TiledMMAINS4_8MMA_AtomIJNS4_26SM100_MMA_F16BF16_2x1SM_SSISJ_SJ_fLi128ELi128ELNS4_4UMMA5MajorE1ELSQ_0ELNSP_7ScaleInE0ELSR_0EEEEEENS4_6LayoutINS5_IJSD_SD_SD_EEENS5_IJNSA_ILi0EEESW_SW_EEEEENS5_IJNS4_10UnderscoreESZ_SZ_EEEEENS4_28SM100_TMA_2SM_LOAD_MULTICASTENS4_14ComposedLayoutINS4_7SwizzleILi3ELi4ELi3EEENS4_18smem_ptr_flag_bitsILi16EEENSU_INS5_IJSH_NSA_ILi8EEEEEENS5_IJSD_SH_EEEEEEEvNS4_8identityENS4_18SM100_TMA_2SM_LOADENS13_IS15_S17_NSU_INS5_IJS18_SH_EEENS5_IJSH_SD_EEEEEEEvS1D_EENS_8epilogue10collective18CollectiveEpilogueINS1K_23Sm100TmaWarpSpecializedILi4ELi2ELi16ELb1ELb0EEEJNS5_IJSH_SG_SH_EEENS5_IJNSU_ISH_SD_EENSU_INS5_IJNSA_ILi16EEESB_EEES1A_EEEEESJ_SL_SJ_SL_NS1K_6fusion15FusionCallbacksIS1O_NS1V_17LinearCombinationISJ_fSJ_fLNS_15FloatRoundStyleE2EEES1P_S1U_JEEENS4_5SM1004TMEM4LOAD26SM100_TMEM_LOAD_32dp32b16xENS4_13SM90_TMA_LOADENS13_INS14_ILi1ELi4ELi3EEES17_NSU_INS5_IJS18_S1R_EEENS5_IJS1R_SD_EEEEEEENS4_39AutoVectorizingCopyWithAssumedAlignmentILi128EEENS4_14SM90_TMA_STOREES2A_S2C_S2C_EEEvvEEEEvNT_6ParamsE,@"STO_CUDA_ENTRY STV_DEFAULT"
_ZN7cutlass13device_kernelINS_4gemm6kernel13GemmUniversalIN4cute5tupleIJiiiiEEENS1_10collective13CollectiveMmaINS1_35MainloopSm100TmaUmmaWarpSpecializedILi4ELi2ELi4ENS5_IJNS4_1CILi2EEENSA_ILi4EEENSA_ILi1EEEEEEEENS5_IJNSA_ILi128EEESG_NSA_ILi64EEEEEENS_6half_tENS5_IJSD_llEEESJ_NS5_IJlSD_lEEENS4_8TiledMMAINS4_8MMA_AtomIJNS4_26SM100_MMA_F16BF16_2x1SM_SSISJ_SJ_fLi128ELi128ELNS4_4UMMA5MajorE1ELSQ_0ELNSP_7ScaleInE0ELSR_0EEEEEENS4_6LayoutINS5_IJSD_SD_SD_EEENS5_IJNSA_ILi0EEESW_SW_EEEEENS5_IJNS4_10UnderscoreESZ_SZ_EEEEENS4_28SM100_TMA_2SM_LOAD_MULTICASTENS4_14ComposedLayoutINS4_7SwizzleILi3ELi4ELi3EEENS4_18smem_ptr_flag_bitsILi16EEENSU_INS5_IJSH_NSA_ILi8EEEEEENS5_IJSD_SH_EEEEEEEvNS4_8identityENS4_18SM100_TMA_2SM_LOADENS13_IS15_S17_NSU_INS5_IJS18_SH_EEENS5_IJSH_SD_EEEEEEEvS1D_EENS_8epilogue10collective18CollectiveEpilogueINS1K_23Sm100TmaWarpSpecializedILi4ELi2ELi16ELb1ELb0EEEJNS5_IJSH_SG_SH_EEENS5_IJNSU_ISH_SD_EENSU_INS5_IJNSA_ILi16EEESB_EEES1A_EEEEESJ_SL_SJ_SL_NS1K_6fusion15FusionCallbacksIS1O_NS1V_17LinearCombinationISJ_fSJ_fLNS_15FloatRoundStyleE2EEES1P_S1U_JEEENS4_5SM1004TMEM4LOAD26SM100_TMEM_LOAD_32dp32b16xENS4_13SM90_TMA_LOADENS13_INS14_ILi1ELi4ELi3EEES17_NSU_INS5_IJS18_S1R_EEENS5_IJS1R_SD_EEEEEEENS4_39AutoVectorizingCopyWithAssumedAlignmentILi128EEENS4_14SM90_TMA_STOREES2A_S2C_S2C_EEEvvEEEEvNT_6ParamsE:
[----:B------:R-:W1:Y:S01]  /*0000*/  LDC R1, c[0x0][0x37c] ;  /* 0x0000df00ff017b82 */ /* 0x000e620000000800 */
[----:B------:R-:W2:Y:S01]  /*0010*/  S2R R76, SR_TID.X ;  /* 0x00000000004c7919 */ /* 0x000ea20000002100 */
[----:B------:R-:W3:Y:S06]  /*0020*/  LDCU.64 UR6, c[0x0][0x890] ;  /* 0x00011200ff0677ac */ /* 0x000eec0008000a00 */
[----:B------:R-:W4:Y:S01]  /*0030*/  S2UR UR37, SR_CgaCtaId ;  /* 0x00000000002579c3 */ /* 0x000f220000008800 */
[----:B------:R-:W-:Y:S01]  /*0040*/  PRMT R63, RZ, 0x7610, R63 ;  /* 0x00007610ff3f7816 */ /* 0x000fe2000000003f */
[----:B------:R-:W1:Y:S01]  /*0050*/  LDCU.64 UR46, c[0x0][0x358] ;  /* 0x00006b00ff2e77ac */ /* 0x000e620008000a00 */
[----:B------:R-:W-:-:S02]  /*0060*/  ELECT P0, URZ, PT ;  /* 0x0000000000ff782f */ /* 0x000fc40003800000 */
[----:B---3--:R-:W-:-:S04]  /*0070*/  ISETP.NE.U32.AND P1, PT, RZ, UR6, PT ;  /* 0x00000006ff007c0c */ /* 0x008fc8000bf25070 */
[----:B------:R-:W-:Y:S01]  /*0080*/  ISETP.NE.AND.EX P2, PT, RZ, UR7, PT, P1 ;  /* 0x00000007ff007c0c */ /* 0x000fe2000bf45310 */
[----:B----4-:R-:W-:Y:S02]  /*0090*/  ULOP3.LUT UR9, UR37, 0x1, URZ, 0xc0, !UPT ;  /* 0x0000000125097892 */ /* 0x010fe4000f8ec0ff */
[----:B------:R-:W-:Y:S01]  /*00a0*/  ULOP3.LUT UR8, UR37, 0x1, URZ, 0x3c, !UPT ;  /* 0x0000000125087892 */ /* 0x000fe2000f8e3cff */
[----:B--2---:R-:W-:-:S05]  /*00b0*/  SHF.R.U32.HI R70, RZ, 0x5, R76 ;  /* 0x00000005ff467819 */ /* 0x004fca000001164c */
[----:B------:R-:W2:Y:S02]  /*00c0*/  SHFL.IDX PT, R0, R70, RZ, 0x1f ;  /* 0x00001fff46007589 */ /* 0x000ea400000e0000 */
[----:B--2---:R-:W-:Y:S02]  /*00d0*/  R2UR UR10, R0 ;  /* 0x00000000000a72ca */ /* 0x004fe400000e0000 */
[----:B-1----:R-:W-:Y:S05]  /*00e0*/  @P2 BRA `(.L_x_0) ;  /* 0x00000000002c2947 */ /* 0x002fea0003800000 */
[----:B------:R-:W1:Y:S02]  /*00f0*/  LDCU.64 UR4, c[0x0][0x888] ;  /* 0x00011100ff0477ac */ /* 0x000e640008000a00 */
[----:B-1----:R-:W-:-:S04]  /*0100*/  UISETP.NE.U32.AND UP0, UPT, UR4, URZ, UPT ;  /* 0x000000ff0400728c */ /* 0x002fc8000bf05070 */
[----:B------:R-:W-:-:S09]  /*0110*/  UISETP.NE.AND.EX UP0, UPT, UR5, URZ, UPT, UP0 ;  /* 0x000000ff0500728c */ /* 0x000fd2000bf05300 */
[----:B------:R-:W-:Y:S05]  /*0120*/  BRA.U !UP0, `(.L_x_1) ;  /* 0x0000000108107547 */ /* 0x000fea000b800000 */
[----:B------:R-:W1:Y:S02]  /*0130*/  LDC.64 R2, c[0x0][0x888] ;  /* 0x00022200ff027b82 */ /* 0x000e640000000a00 */
[----:B-1----:R1:W5:Y:S01]  /*0140*/  LDG.E R35, desc[UR46][R2.64] ;  /* 0x0000002e02237981 */ /* 0x002362000c1e1900 */
[----:B------:R-:W-:Y:S01]  /*0150*/  HFMA2 R63, -RZ, RZ, 0, 5.9604644775390625e-08 ;  /* 0x00000001ff3f7431 */ /* 0x000fe200000001ff */
[----:B------:R-:W-:Y:S05]  /*0160*/  BRA `(.L_x_0) ;  /* 0x00000000000c7947 */ /* 0x000fea0003800000 */
.L_x_1:
[----:B------:R-:W1:Y:S01]  /*0170*/  LDCU UR4, c[0x0][0x880] ;  /* 0x00011000ff0477ac */ /* 0x000e620008000800 */
[----:B------:R-:W-:Y:S01]  /*0180*/  HFMA2 R63, -RZ, RZ, 0, 5.9604644775390625e-08 ;  /* 0x00000001ff3f7431 */ /* 0x000fe200000001ff */
[----:B-1----:R-:W-:-:S07]  /*0190*/  MOV R35, UR4 ;  /* 0x0000000400237c02 */ /* 0x002fce0008000f00 */
.L_x_0:
[----:B------:R-:W2:Y:S02]  /*01a0*/  LDCU.64 UR4, c[0x0][0x8b0] ;  /* 0x00011600ff0477ac */ /* 0x000ea40008000a00 */
[----:B--2---:R-:W-:-:S04]  /*01b0*/  UISETP.NE.U32.AND UP0, UPT, UR4, URZ, UPT ;  /* 0x000000ff0400728c */ /* 0x004fc8000bf05070 */
[----:B------:R-:W-:-:S09]  /*01c0*/  UISETP.NE.AND.EX UP0, UPT, UR5, URZ, UPT, UP0 ;  /* 0x000000ff0500728c */ /* 0x000fd2000bf05300 */
[----:B------:R-:W-:Y:S05]  /*01d0*/  BRA.U UP0, `(.L_x_2) ;  /* 0x0000000100247547 */ /* 0x000fea000b800000 */
[----:B------:R-:W2:Y:S02]  /*01e0*/  LDCU.64 UR4, c[0x0][0x8a8] ;  /* 0x00011500ff0477ac */ /* 0x000ea40008000a00 */
[----:B--2---:R-:W-:-:S04]  /*01f0*/  UISETP.NE.U32.AND UP0, UPT, UR4, URZ, UPT ;  /* 0x000000ff0400728c */ /* 0x004fc8000bf05070 */
[----:B------:R-:W-:-:S09]  /*0200*/  UISETP.NE.AND.EX UP0, UPT, UR5, URZ, UPT, UP0 ;  /* 0x000000ff0500728c */ /* 0x000fd2000bf05300 */
[----:B------:R-:W-:Y:S05]  /*0210*/  BRA.U !UP0, `(.L_x_3) ;  /* 0x00000001080c7547 */ /* 0x000fea000b800000 */
[----:B------:R-:W2:Y:S02]  /*0220*/  LDC.64 R32, c[0x0][0x8a8] ;  /* 0x00022a00ff207b82 */ /* 0x000ea40000000a00 */
[----:B--2---:R2:W5:Y:S01]  /*0230*/  LDG.E R32, desc[UR46][R32.64] ;  /* 0x0000002e20207981 */ /* 0x004562000c1e1900 */
[----:B------:R-:W-:Y:S05]  /*0240*/  BRA `(.L_x_2) ;  /* 0x0000000000087947 */ /* 0x000fea0003800000 */
.L_x_3:
[----:B------:R-:W2:Y:S02]  /*0250*/  LDCU UR4, c[0x0][0x8a0] ;  /* 0x00011400ff0477ac */ /* 0x000ea40008000800 */
[----:B--2---:R-:W-:Y:S02]  /*0260*/  MOV R32, UR4 ;  /* 0x0000000400207c02 */ /* 0x004fe40008000f00 */
.L_x_2:
[----:B------:R-:W-:Y:S01]  /*0270*/  IMAD.U32 R0, RZ, RZ, UR10 ;  /* 0x0000000aff007e24 */ /* 0x000fe2000f8e00ff */
[----:B------:R-:W-:Y:S04]  /*0280*/  BSSY.RECONVERGENT B0, `(.L_x_4) ;  /* 0x000000c000007945 */ /* 0x000fe80003800200 */
[C---:B------:R-:W-:Y:S02]  /*0290*/  ISETP.NE.OR P3, PT, R0.reuse, 0x1, !P0 ;  /* 0x000000010000780c */ /* 0x040fe40004765670 */
[----:B------:R-:W-:-:S11]  /*02a0*/  ISETP.NE.OR P2, PT, R0, 0x3, !P0 ;  /* 0x000000030000780c */ /* 0x000fd60004745670 */
[----:B------:R-:W-:Y:S05]  /*02b0*/  @P3 BRA `(.L_x_5) ;  /* 0x0000000000203947 */ /* 0x000fea0003800000 */
[----:B------:R-:W3:Y:S02]  /*02c0*/  LDCU.64 UR4, c[0x0][0x348] ;  /* 0x00006900ff0477ac */ /* 0x000ee40008000a00 */
[----:B---3--:R-:W-:Y:S02]  /*02d0*/  UIADD3 UR12, UP1, UPT, UR4, 0x80, URZ ;  /* 0x00000080040c7890 */ /* 0x008fe4000ff3e0ff */
[----:B------:R-:W-:Y:S02]  /*02e0*/  UIADD3 UR4, UP0, UPT, UR4, 0x180, URZ ;  /* 0x0000018004047890 */ /* 0x000fe4000ff1e0ff */
[----:B------:R-:W-:Y:S02]  /*02f0*/  UIADD3.X UR13, UPT, UPT, URZ, UR5, URZ, UP1, !UPT ;  /* 0x00000005ff0d7290 */ /* 0x000fe40008ffe4ff */
[----:B------:R-:W-:-:S07]  /*0300*/  UIADD3.X UR5, UPT, UPT, URZ, UR5, URZ, UP0, !UPT ;  /* 0x00000005ff057290 */ /* 0x000fce00087fe4ff */
[----:B------:R3:W-:Y:S02]  /*0310*/  UTMACCTL.PF [UR12] ;  /* 0x000000000c0079b9 */ /* 0x0007e40008040000 */
[----:B------:R3:W-:Y:S02]  /*0320*/  UTMACCTL.PF [UR4] ;  /* 0x00000000040079b9 */ /* 0x0007e40008040000 */
[----:B---3--:R-:W-:Y:S01]  /*0330*/  NOP ;  /* 0x0000000000007918 */ /* 0x008fe20000000000 */
.L_x_5:
[----:B------:R-:W-:Y:S05]  /*0340*/  BSYNC.RECONVERGENT B0 ;  /* 0x0000000000007941 */ /* 0x000fea0003800200 */
.L_x_4:
[----:B------:R-:W-:Y:S04]  /*0350*/  BSSY.RECONVERGENT B0, `(.L_x_6) ;  /* 0x000000a000007945 */ /* 0x000fe80003800200 */
        /* <DEDUP_REMOVED lines=9> */
.L_x_7:
[----:B------:R-:W-:Y:S05]  /*03f0*/  BSYNC.RECONVERGENT B0 ;  /* 0x0000000000007941 */ /* 0x000fea0003800200 */
.L_x_6:
[----:B------:R-:W3:Y:S01]  /*0400*/  LDCU.64 UR4, c[0x0][0x888] ;  /* 0x00011100ff0477ac */ /* 0x000ee20008000a00 */
[----:B------:R-:W-:Y:S01]  /*0410*/  ISETP.NE.AND.EX P1, PT, RZ, UR7, PT, P1 ;  /* 0x00000007ff007c0c */ /* 0x000fe2000bf25310 */
[----:B------:R-:W-:Y:S01]  /*0420*/  UPLOP3.LUT UP4, UPT, UPT, UPT, UPT, 0x80, 0x8 ;  /* 0x000000000008789c */ /* 0x000fe20003f8f070 */
[----:B---3--:R-:W-:-:S04]  /*0430*/  ISETP.NE.U32.AND P2, PT, RZ, UR4, PT ;  /* 0x00000004ff007c0c */ /* 0x008fc8000bf45070 */
[----:B------:R-:W-:-:S13]  /*0440*/  ISETP.NE.AND.EX P2, PT, RZ, UR5, PT, P2 ;  /* 0x00000005ff007c0c */ /* 0x000fda000bf45320 */
[----:B------:R-:W-:Y:S05]  /*0450*/  @P2 BRA P1, `(.L_x_8) ;  /* 0x0000000000282947 */ /* 0x000fea0000800000 */
[----:B------:R-:W-:Y:S01]  /*0460*/  UISETP.NE.U32.AND UP1, UPT, UR6, URZ, UPT ;  /* 0x000000ff0600728c */ /* 0x000fe2000bf25070 */
[----:B-----5:R-:W-:Y:S01]  /*0470*/  FSETP.NEU.AND P1, PT, R35, RZ, PT ;  /* 0x000000ff2300720b */ /* 0x020fe20003f2d000 */
[----:B------:R-:W-:Y:S02]  /*0480*/  UISETP.NE.U32.AND UP0, UPT, UR4, URZ, UPT ;  /* 0x000000ff0400728c */ /* 0x000fe4000bf05070 */
[----:B------:R-:W-:Y:S02]  /*0490*/  UISETP.NE.AND.EX UP1, UPT, UR7, URZ, UPT, UP1 ;  /* 0x000000ff0700728c */ /* 0x000fe4000bf25310 */
[----:B------:R-:W-:-:S04]  /*04a0*/  UISETP.NE.AND.EX UP0, UPT, UR5, URZ, UPT, UP0 ;  /* 0x000000ff0500728c */ /* 0x000fc8000bf05300 */
[----:B------:R-:W-:-:S04]  /*04b0*/  USEL UR4, URZ, 0xffffffff, UP0 ;  /* 0xffffffffff047887 */ /* 0x000fc80008000000 */
[----:B------:R-:W-:Y:S01]  /*04c0*/  VOTEU.ANY UP0, P1 ;  /* 0x0000000000ff7886 */ /* 0x000fe20000800100 */
[----:B------:R-:W-:-:S04]  /*04d0*/  @!UP1 USEL UR4, URZ, 0xffffffff, UP0 ;  /* 0xffffffffff049887 */ /* 0x000fc80008000000 */
[----:B------:R-:W-:-:S04]  /*04e0*/  ULOP3.LUT UR4, UR4, 0x1, URZ, 0xc0, !UPT ;  /* 0x0000000104047892 */ /* 0x000fc8000f8ec0ff */
[----:B------:R-:W-:-:S11]  /*04f0*/  UISETP.NE.U32.AND UP4, UPT, UR4, 0x1, UPT ;  /* 0x000000010400788c */ /* 0x000fd6000bf85070 */
.L_x_8:
[----:B------:R-:W3:Y:S01]  /*0500*/  SHFL.IDX PT, R0, R70, RZ, 0x1f ;  /* 0x00001fff46007589 */ /* 0x000ee200000e0000 */
[----:B------:R-:W-:-:S04]  /*0510*/  UISETP.NE.AND UP0, UPT, UR10, 0x2, UPT ;  /* 0x000000020a00788c */ /* 0x000fc8000bf05270 */
[----:B------:R-:W-:Y:S02]  /*0520*/  UISETP.EQ.AND UP1, UPT, UR9, URZ, !UP0 ;  /* 0x000000ff0900728c */ /* 0x000fe4000c722270 */
[----:B------:R-:W-:-:S04]  /*0530*/  USEL UR6, URZ, 0x1, UP0 ;  /* 0x00000001ff067887 */ /* 0x000fc80008000000 */
[----:B------:R-:W-:Y:S02]  /*0540*/  PLOP3.LUT P5, PT, P0, PT, UP1, 0x80, 0x8 ;  /* 0x000000000008781c */ /* 0x000fe400007af018 */
[----:B---3--:R-:W-:-:S13]  /*0550*/  ISETP.NE.AND P1, PT, R0, RZ, PT ;  /* 0x000000ff0000720c */ /* 0x008fda0003f25270 */
[----:B------:R-:W-:Y:S05]  /*0560*/  @P1 BRA `(.L_x_9) ;  /* 0x0000000000541947 */ /* 0x000fea0003800000 */
[----:B------:R-:W-:Y:S01]  /*0570*/  UMOV UR7, 0x400 ;  /* 0x0000040000077882 */ /* 0x000fe20000000000 */
[----:B------:R-:W-:Y:S01]  /*0580*/  UMOV UR5, 0x1 ;  /* 0x0000000100057882 */ /* 0x000fe20000000000 */
[----:B------:R-:W-:Y:S01]  /*0590*/  UMOV UR4, 0x4 ;  /* 0x0000000400047882 */ /* 0x000fe20000000000 */
[----:B------:R-:W-:Y:S02]  /*05a0*/  ULEA UR7, UR37, UR7, 0x18 ;  /* 0x0000000725077291 */ /* 0x000fe4000f8ec0ff */
[----:B------:R-:W-:-:S04]  /*05b0*/  UIADD3 UR12, UPT, UPT, -UR5, 0x100000, URZ ;  /* 0x00100000050c7890 */ /* 0x000fc8000fffe1ff */
[----:B------:R-:W-:Y:S02]  /*05c0*/  USHF.L.U32 UR13, UR12, 0xb, URZ ;  /* 0x0000000b0c0d7899 */ /* 0x000fe400080006ff */
[----:B------:R-:W-:Y:S02]  /*05d0*/  USHF.L.U32 UR12, UR12, 0x1, URZ ;  /* 0x000000010c0c7899 */ /* 0x000fe400080006ff */
[----:B------:R-:W-:-:S04]  /*05e0*/  UIADD3 UR4, UPT, UPT, -UR4, 0x100000, URZ ;  /* 0x0010000004047890 */ /* 0x000fc8000fffe1ff */
[----:B------:R-:W-:Y:S02]  /*05f0*/  USHF.L.U32 UR5, UR4, 0xb, URZ ;  /* 0x0000000b04057899 */ /* 0x000fe400080006ff */
[----:B------:R-:W-:Y:S01]  /*0600*/  USHF.L.U32 UR4, UR4, 0x1, URZ ;  /* 0x0000000104047899 */ /* 0x000fe200080006ff */
[----:B------:R-:W-:Y:S01]  /*0610*/  ELECT P1, URZ, PT ;  /* 0x0000000000ff782f */ /* 0x000fe20003820000 */
[----:B------:R-:W3:Y:S02]  /*0620*/  FENCE.VIEW.ASYNC.S ;  /* 0x00000000000073c6 */ /* 0x000ee40000000000 */
[----:B---3--:R3:W4:Y:S08]  /*0630*/  SYNCS.EXCH.64 URZ, [UR7], UR12 ;  /* 0x0000000c07ff75b2 */ /* 0x0087300008000100 */
[----:B------:R3:W1:Y:S01]  /*0640*/  SYNCS.EXCH.64 URZ, [UR7+0x20], UR4 ;  /* 0x0000200407ff75b2 */ /* 0x0006620008000100 */
[----:B------:R3:W1:Y:S01]  /*0650*/  SYNCS.EXCH.64 URZ, [UR7+0x8], UR12 ;  /* 0x0000080c07ff75b2 */ /* 0x0006620008000100 */
[----:B------:R3:W1:Y:S01]  /*0660*/  SYNCS.EXCH.64 URZ, [UR7+0x28], UR4 ;  /* 0x0000280407ff75b2 */ /* 0x0006620008000100 */
[----:B------:R3:W1:Y:S01]  /*0670*/  SYNCS.EXCH.64 URZ, [UR7+0x10], UR12 ;  /* 0x0000100c07ff75b2 */ /* 0x0006620008000100 */
[----:B------:R3:W1:Y:S01]  /*0680*/  SYNCS.EXCH.64 URZ, [UR7+0x30], UR4 ;  /* 0x0000300407ff75b2 */ /* 0x0006620008000100 */
[----:B------:R3:W1:Y:S01]  /*0690*/  SYNCS.EXCH.64 URZ, [UR7+0x18], UR12 ;  /* 0x0000180c07ff75b2 */ /* 0x0006620008000100 */
[----:B------:R3:W1:Y:S01]  /*06a0*/  SYNCS.EXCH.64 URZ, [UR7+0x38], UR4 ;  /* 0x0000380407ff75b2 */ /* 0x0006620008000100 */
[----:B------:R-:W-:Y:S01]  /*06b0*/  NOP ;  /* 0x0000000000007918 */ /* 0x000fe20000000000 */
.L_x_9:
[----:B------:R-:W2:Y:S01]  /*06c0*/  SHFL.IDX PT, R0, R70, RZ, 0x1f ;  /* 0x00001fff46007589 */ /* 0x000ea200000e0000 */
[----:B------:R-:W-:Y:S01]  /*06d0*/  NOP ;  /* 0x0000000000007918 */ /* 0x000fe20000000000 */
[----:B--2---:R-:W-:-:S13]  /*06e0*/  ISETP.NE.AND P1, PT, R0, 0x1, PT ;  /* 0x000000010000780c */ /* 0x004fda0003f25270 */
[----:B------:R-:W-:Y:S05]  /*06f0*/  @P1 BRA `(.L_x_10) ;  /* 0x0000000000541947 */ /* 0x000fea0003800000 */
[----:B---3--:R-:W-:Y:S01]  /*0700*/  UMOV UR7, 0x400 ;  /* 0x0000040000077882 */ /* 0x008fe20000000000 */
        /* <DEDUP_REMOVED lines=10> */
[----:B------:R-:W2:Y:S02]  /*07b0*/  FENCE.VIEW.ASYNC.S ;  /* 0x00000000000073c6 */ /* 0x000ea40000000000 */
[----:B--2---:R2:W3:Y:S08]  /*07c0*/  SYNCS.EXCH.64 URZ, [UR7+0x40], UR12 ;  /* 0x0000400c07ff75b2 */ /* 0x0044f00008000100 */
        /* <DEDUP_REMOVED lines=8> */
.L_x_10:
[----:B------:R-:W4:Y:S01]  /*0850*/  SHFL.IDX PT, R0, R70, RZ, 0x1f ;  /* 0x00001fff46007589 */ /* 0x000f2200000e0000 */
[----:B------:R-:W-:Y:S01]  /*0860*/  NOP ;  /* 0x0000000000007918 */ /* 0x000fe20000000000 */
[----:B----4-:R-:W-:-:S13]  /*0870*/  ISETP.NE.AND P1, PT, R0, 0x3, PT ;  /* 0x000000030000780c */ /* 0x010fda0003f25270 */
[----:B------:R-:W-:Y:S05]  /*0880*/  @P1 BRA `(.L_x_11) ;  /* 0x00000000002c1947 */ /* 0x000fea0003800000 */
[----:B--23--:R-:W-:Y:S01]  /*0890*/  UMOV UR5, 0x400 ;  /* 0x0000040000057882 */ /* 0x00cfe20000000000 */
[----:B------:R-:W-:Y:S01]  /*08a0*/  UMOV UR4, 0x20 ;  /* 0x0000002000047882 */ /* 0x000fe20000000000 */
[----:B------:R-:W-:Y:S02]  /*08b0*/  ULEA UR5, UR37, UR5, 0x18 ;  /* 0x0000000525057291 */ /* 0x000fe4000f8ec0ff */
[----:B------:R-:W-:-:S04]  /*08c0*/  UIADD3 UR12, UPT, UPT, -UR4, 0x100000, URZ ;  /* 0x00100000040c7890 */ /* 0x000fc8000fffe1ff */
[----:B------:R-:W-:Y:S02]  /*08d0*/  USHF.L.U32 UR13, UR12, 0xb, URZ ;  /* 0x0000000b0c0d7899 */ /* 0x000fe400080006ff */
[----:B------:R-:W-:Y:S01]  /*08e0*/  USHF.L.U32 UR12, UR12, 0x1, URZ ;  /* 0x000000010c0c7899 */ /* 0x000fe200080006ff */
[----:B------:R-:W-:Y:S01]  /*08f0*/  ELECT P1, URZ, PT ;  /* 0x0000000000ff782f */ /* 0x000fe20003820000 */
[----:B------:R-:W2:Y:S10]  /*0900*/  FENCE.VIEW.ASYNC.S ;  /* 0x00000000000073c6 */ /* 0x000eb40000000000 */
[----:B--2---:R4:W2:Y:S01]  /*0910*/  SYNCS.EXCH.64 URZ, [UR5+0x80], UR12 ;  /* 0x0000800c05ff75b2 */ /* 0x0048a20008000100 */
[----:B------:R4:W3:Y:S02]  /*0920*/  SYNCS.EXCH.64 URZ, [UR5+0x88], UR12 ;  /* 0x0000880c05ff75b2 */ /* 0x0008e40008000100 */
[----:B----4-:R-:W-:Y:S01]  /*0930*/  NOP ;  /* 0x0000000000007918 */ /* 0x010fe20000000000 */
.L_x_11:
[----:B------:R-:W4:Y:S01]  /*0940*/  SHFL.IDX PT, R0, R70, RZ, 0x1f ;  /* 0x00001fff46007589 */ /* 0x000f2200000e0000 */
[----:B------:R-:W-:Y:S01]  /*0950*/  NOP ;  /* 0x0000000000007918 */ /* 0x000fe20000000000 */
[----:B----4-:R-:W-:-:S13]  /*0960*/  ISETP.NE.AND P1, PT, R0, 0x4, PT ;  /* 0x000000040000780c */ /* 0x010fda0003f25270 */
[----:B------:R-:W-:Y:S05]  /*0970*/  @P1 BRA `(.L_x_12) ;  /* 0x0000000000481947 */ /* 0x000fea0003800000 */
[----:B--23--:R-:W-:Y:S01]  /*0980*/  UMOV UR7, 0x720 ;  /* 0x0000072000077882 */ /* 0x00cfe20000000000 */
[----:B------:R-:W-:Y:S01]  /*0990*/  UMOV UR5, 0x400 ;  /* 0x0000040000057882 */ /* 0x000fe20000000000 */
[----:B------:R-:W-:Y:S01]  /*09a0*/  USEL UR7, UR7, 0x620, UP4 ;  /* 0x0000062007077887 */ /* 0x000fe2000a000000 */
        /* <DEDUP_REMOVED lines=10> */
[----:B--2---:R4:W2:Y:S08]  /*0a50*/  SYNCS.EXCH.64 URZ, [UR5+0x90], UR12 ;  /* 0x0000900c05ff75b2 */ /* 0x0048b00008000100 */
[----:B------:R4:W3:Y:S01]  /*0a60*/  SYNCS.EXCH.64 URZ, [UR5+0xa0], UR14 ;  /* 0x0000a00e05ff75b2 */ /* 0x0008e20008000100 */
[----:B------:R4:W1:Y:S01]  /*0a70*/  SYNCS.EXCH.64 URZ, [UR5+0x98], UR12 ;  /* 0x0000980c05ff75b2 */ /* 0x0008620008000100 */
[----:B------:R4:W1:Y:S02]  /*0a80*/  SYNCS.EXCH.64 URZ, [UR5+0xa8], UR14 ;  /* 0x0000a80e05ff75b2 */ /* 0x0008640008000100 */
[----:B----4-:R-:W-:Y:S01]  /*0a90*/  NOP ;  /* 0x0000000000007918 */ /* 0x010fe20000000000 */
.L_x_12:
[----:B------:R-:W4:Y:S01]  /*0aa0*/  SHFL.IDX PT, R0, R70, RZ, 0x1f ;  /* 0x00001fff46007589 */ /* 0x000f2200000e0000 */
[----:B------:R-:W-:Y:S01]  /*0ab0*/  NOP ;  /* 0x0000000000007918 */ /* 0x000fe20000000000 */
[----:B----4-:R-:W-:-:S13]  /*0ac0*/  ISETP.NE.AND P1, PT, R0, 0x5, PT ;  /* 0x000000050000780c */ /* 0x010fda0003f25270 */
[----:B------:R-:W-:Y:S05]  /*0ad0*/  @P1 BRA `(.L_x_13) ;  /* 0x0000000000541947 */ /* 0x000fea0003800000 */
[----:B--23--:R-:W-:Y:S01]  /*0ae0*/  UMOV UR7, 0x400 ;  /* 0x0000040000077882 */ /* 0x00cfe20000000000 */
        /* <DEDUP_REMOVED lines=14> */
[----:B------:R4:W1:Y:S01]  /*0bd0*/  SYNCS.EXCH.64 URZ, [UR7+0xd8], UR4 ;  /* 0x0000d80407ff75b2 */ /* 0x0008620008000100 */
[----:B------:R4:W1:Y:S01]  /*0be0*/  SYNCS.EXCH.64 URZ, [UR7+0xc0], UR12 ;  /* 0x0000c00c07ff75b2 */ /* 0x0008620008000100 */
[----:B------:R4:W1:Y:S01]  /*0bf0*/  SYNCS.EXCH.64 URZ, [UR7+0xe0], UR4 ;  /* 0x0000e00407ff75b2 */ /* 0x0008620008000100 */
[----:B------:R4:W1:Y:S01]  /*0c00*/  SYNCS.EXCH.64 URZ, [UR7+0xc8], UR12 ;  /* 0x0000c80c07ff75b2 */ /* 0x0008620008000100 */
[----:B------:R4:W1:Y:S02]  /*0c10*/  SYNCS.EXCH.64 URZ, [UR7+0xe8], UR4 ;  /* 0x0000e80407ff75b2 */ /* 0x0008640008000100 */
[----:B----4-:R-:W-:Y:S01]  /*0c20*/  NOP ;  /* 0x0000000000007918 */ /* 0x010fe20000000000 */
.L_x_13:
[----:B------:R-:W4:Y:S01]  /*0c30*/  SHFL.IDX PT, R0, R70, RZ, 0x1f ;  /* 0x00001fff46007589 */ /* 0x000f2200000e0000 */
[----:B------:R-:W-:Y:S01]  /*0c40*/  ISETP.NE.OR P0, PT, RZ, UR10, !P0 ;  /* 0x0000000aff007c0c */ /* 0x000fe2000c705670 */
        /* <DEDUP_REMOVED lines=12> */
[----:B------:R4:W3:Y:S01]  /*0d10*/  SYNCS.EXCH.64 URZ, [UR5+0x100], UR12 ;  /* 0x0001000c05ff75b2 */ /* 0x0008e20008000100 */
[----:B------:R4:W1:Y:S01]  /*0d20*/  SYNCS.EXCH.64 URZ, [UR5+0xf8], UR12 ;  /* 0x0000f80c05ff75b2 */ /* 0x0008620008000100 */
[----:B------:R4:W1:Y:S02]  /*0d30*/  SYNCS.EXCH.64 URZ, [UR5+0x108], UR12 ;  /* 0x0001080c05ff75b2 */ /* 0x0008640008000100 */
[----:B----4-:R-:W-:Y:S01]  /*0d40*/  NOP ;  /* 0x0000000000007918 */ /* 0x010fe20000000000 */
.L_x_14:
[----:B------:R-:W-:Y:S01]  /*0d50*/  VOTEU.ALL UP0, P0 ;  /* 0x0000000000ff7886 */ /* 0x000fe20000000000 */
[----:B--23--:R-:W-:Y:S01]  /*0d60*/  UMOV UR12, 0x20 ;  /* 0x00000020000c7882 */ /* 0x00cfe20000000000 */
[----:B------:R-:W2:Y:S01]  /*0d70*/  LDCU UR5, c[0x0][0x36c] ;  /* 0x00006d80ff0577ac */ /* 0x000ea20008000800 */
[----:B------:R-:W-:Y:S01]  /*0d80*/  NOP ;  /* 0x0000000000007918 */ /* 0x000fe20000000000 */
[----:B------:R-:W-:Y:S01]  /*0d90*/  LOP3.LUT R10, R76, 0x1f, RZ, 0xc0, !PT ;  /* 0x0000001f4c0a7812 */ /* 0x000fe200078ec0ff */
[----:B------:R-:W-:Y:S01]  /*0da0*/  @!UP0 UMOV UR4, 0x400 ;  /* 0x0000040000048882 */ /* 0x000fe20000000000 */
[----:B------:R-:W-:-:S04]  /*0db0*/  @!UP0 UIADD3 UR12, UPT, UPT, -UR12, 0x100000, URZ ;  /* 0x001000000c0c8890 */ /* 0x000fc8000fffe1ff */
[----:B------:R-:W-:Y:S02]  /*0dc0*/  @!UP0 USHF.L.U32 UR13, UR12, 0xb, URZ ;  /* 0x0000000b0c0d8899 */ /* 0x000fe400080006ff */
[----:B------:R-:W-:Y:S02]  /*0dd0*/  @!UP0 USHF.L.U32 UR12, UR12, 0x1, URZ ;  /* 0x000000010c0c8899 */ /* 0x000fe400080006ff */
[----:B------:R-:W-:Y:S01]  /*0de0*/  @!UP0 ULEA UR4, UR37, UR4, 0x18 ;  /* 0x0000000425048291 */ /* 0x000fe2000f8ec0ff */
[----:B------:R-:W-:Y:S01]  /*0df0*/  VOTEU.ALL UP0, P0 ;  /* 0x0000000000ff7886 */ /* 0x000fe20000000000 */
[----:B------:R-:W-:Y:S02]  /*0e00*/  UISETP.NE.AND UP3, UPT, UR10, URZ, UPT ;  /* 0x000000ff0a00728c */ /* 0x000fe4000bf65270 */
[----:B--2---:R-:W-:Y:S01]  /*0e10*/  UISETP.EQ.U32.AND UP1, UPT, UR5, 0x1, UPT ;  /* 0x000000010500788c */ /* 0x004fe2000bf22070 */
[----:B------:R-:W2:Y:S07]  /*0e20*/  FENCE.VIEW.ASYNC.S ;  /* 0x00000000000073c6 */ /* 0x000eae0000000000 */
[----:B--2---:R2:W3:Y:S01]  /*0e30*/  @!UP0 SYNCS.EXCH.64 URZ, [UR4+0x110], UR12 ;  /* 0x0001100c04ff85b2 */ /* 0x0044e20008000100 */
[----:B------:R-:W-:Y:S05]  /*0e40*/  BRA.U !UP1, `(.L_x_15) ;  /* 0x0000000109087547 */ /* 0x000fea000b800000 */
[----:B-1-3--:R-:W-:Y:S01]  /*0e50*/  UCGABAR_ARV ;  /* 0x00000000000079c7 */ /* 0x00afe20008000000 */
[----:B------:R-:W-:Y:S05]  /*0e60*/  BRA `(.L_x_16) ;  /* 0x0000000000047947 */ /* 0x000fea0003800000 */
.L_x_15:
[----:B-1-3--:R-:W-:Y:S01]  /*0e70*/  NOP ;  /* 0x0000000000007918 */ /* 0x00afe20000000000 */
.L_x_16:
[----:B------:R-:W1:Y:S01]  /*0e80*/  S2R R11, SR_CTAID.X ;  /* 0x00000000000b7919 */ /* 0x000e620000002500 */
[----:B------:R-:W-:-:S05]  /*0e90*/  CS2R.32 R64, SR_CgaSize ;  /* 0x0000000000407805 */ /* 0x000fca0000008a00 */
[----:B------:R-:W-:-:S05]  /*0ea0*/  IMAD R64, R64, -0xa0, RZ ;  /* 0xffffff6040407824 */ /* 0x000fca00078e02ff */
[----:B------:R-:W-:-:S14]  /*0eb0*/  R2UR UR5, R64 ;  /* 0x00000000400572ca */ /* 0x000fdc00000e0000 */
[----:B------:R-:W3:Y:S01]  /*0ec0*/  LDCU UR5, c[0x0][UR5+0x2b0] ;  /* 0x00005600050577ac */ /* 0x000ee20008000800 */
[----:B------:R-:W-:-:S05]  /*0ed0*/  CS2R.32 R0, SR_CgaSize ;  /* 0x0000000000007805 */ /* 0x000fca0000008a00 */
[----:B------:R-:W-:-:S06]  /*0ee0*/  IMAD R0, R0, -0xa0, RZ ;  /* 0xffffff6000007824 */ /* 0x000fcc00078e02ff */
[----:B------:R-:W4:Y:S01]  /*0ef0*/  LDC R0, c[0x0][R0+0x2a0] ;  /* 0x0000a80000007b82 */ /* 0x000f220000000800 */
[----:B------:R-:W-:Y:S01]  /*0f00*/  PRMT R8, RZ, 0x7610, R8 ;  /* 0x00007610ff087816 */ /* 0x000fe20000000008 */
[----:B------:R-:W3:Y:S01]  /*0f10*/  S2R R20, SR_CTAID.Y ;  /* 0x0000000000147919 */ /* 0x000ee20000002600 */
[----:B------:R-:W-:-:S05]  /*0f20*/  CS2R.32 R64, SR_CgaSize ;  /* 0x0000000000407805 */ /* 0x000fca0000008a00 */
[----:B------:R-:W-:-:S05]  /*0f30*/  IMAD R64, R64, -0xa0, RZ ;  /* 0xffffff6040407824 */ /* 0x000fca00078e02ff */
[----:B--2---:R-:W-:-:S14]  /*0f40*/  R2UR UR4, R64 ;  /* 0x00000000400472ca */ /* 0x004fdc00000e0000 */
[----:B------:R-:W2:Y:S01]  /*0f50*/  LDCU UR4, c[0x0][UR4+0x2b4] ;  /* 0x00005680040477ac */ /* 0x000ea20008000800 */
[----:B------:R-:W1:Y:S01]  /*0f60*/  LDCU UR11, c[0x0][0xb30] ;  /* 0x00016600ff0b77ac */ /* 0x000e620008000800 */
[----:B------:R-:W3:Y:S01]  /*0f70*/  LDC R9, c[0x0][0xb24] ;  /* 0x0002c900ff097b82 */ /* 0x000ee20000000800 */
[----:B------:R-:W-:Y:S02]  /*0f80*/  UISETP.GT.U32.AND UP0, UPT, UR9, 0xffff, UPT ;  /* 0x0000ffff0900788c */ /* 0x000fe4000bf04070 */
[----:B------:R-:W-:Y:S02]  /*0f90*/  USHF.L.U32 UR7, UR37, 0x9, URZ ;  /* 0x0000000925077899 */ /* 0x000fe400080006ff */
[----:B------:R-:W-:Y:S01]  /*0fa0*/  USEL UR12, UR9, 0xffff, !UP0 ;  /* 0x0000ffff090c7887 */ /* 0x000fe2000c000000 */
[----:B------:R-:W-:-:S05]  /*0fb0*/  CS2R.32 R62, SR_CgaSize ;  /* 0x00000000003e7805 */ /* 0x000fca0000008a00 */
[----:B------:R-:W-:-:S06]  /*0fc0*/  IMAD R62, R62, -0xa0, RZ ;  /* 0xffffff603e3e7824 */ /* 0x000fcc00078e02ff */
[----:B------:R-:W4:Y:S01]  /*0fd0*/  LDC R62, c[0x0][R62+0x2a4] ;  /* 0x0000a9003e3e7b82 */ /* 0x000f220000000800 */
[----:B------:R-:W-:Y:S02]  /*0fe0*/  ULOP3.LUT UR7, UR7, 0xc00, URZ, 0xc0, !UPT ;  /* 0x00000c0007077892 */ /* 0x000fe4000f8ec0ff */
[----:B------:R-:W-:Y:S02]  /*0ff0*/  ULOP3.LUT UR12, UR12, 0xffff, URZ, 0xc0, !UPT ;  /* 0x0000ffff0c0c7892 */ /* 0x000fe4000f8ec0ff */
[----:B------:R-:W-:-:S03]  /*1000*/  UISETP.NE.AND UP2, UPT, UR10, 0x2, UPT ;  /* 0x000000020a00788c */ /* 0x000fc6000bf45270 */
[----:B------:R-:W4:Y:S01]  /*1010*/  LDC R26, c[0x0][0xb24] ;  /* 0x0002c900ff1a7b82 */ /* 0x000f220000000800 */
[----:B-1----:R-:W-:Y:S01]  /*1020*/  UISETP.NE.AND UP0, UPT, UR11, 0x1, UPT ;  /* 0x000000010b00788c */ /* 0x002fe2000bf05270 */
[----:B------:R-:W-:Y:S01]  /*1030*/  I2FP.F32.U32 R64, R11 ;  /* 0x0000000b00407245 */ /* 0x000fe20000201000 */
[----:B------:R-:W-:-:S05]  /*1040*/  IMAD.MOV.U32 R21, RZ, RZ, R11 ;  /* 0x000000ffff157224 */ /* 0x000fca00078e000b */
[----:B------:R-:W1:Y:S01]  /*1050*/  S2UR UR36, SR_CTAID.Z ;  /* 0x00000000002479c3 */ /* 0x000e620000002700 */
[----:B---3--:R-:W-:Y:S02]  /*1060*/  ISETP.GE.AND P0, PT, R9, 0x1, PT ;  /* 0x000000010900780c */ /* 0x008fe40003f06270 */
[----:B------:R-:W-:Y:S01]  /*1070*/  I2FP.F32.U32 R3, R20 ;  /* 0x0000001400037245 */ /* 0x000fe20000201000 */
[----:B------:R-:W-:Y:S01]  /*1080*/  FMUL R64, R64, UR5 ;  /* 0x0000000540407c20 */ /* 0x000fe20008400000 */
[----:B------:R-:W-:-:S03]  /*1090*/  USHF.R.U32.HI UR5, URZ, 0x6, UR7 ;  /* 0x00000006ff057899 */ /* 0x000fc60008011607 */
[----:B--2---:R-:W-:Y:S01]  /*10a0*/  FMUL R3, R3, UR4 ;  /* 0x0000000403037c20 */ /* 0x004fe20008400000 */
[----:B------:R-:W-:Y:S01]  /*10b0*/  UMOV UR4, 0x55 ;  /* 0x0000005500047882 */ /* 0x000fe20000000000 */
[----:B------:R-:W2:Y:S01]  /*10c0*/  F2I.U32.TRUNC.NTZ R64, R64 ;  /* 0x0000004000407305 */ /* 0x000ea2000020f000 */
[----:B------:R-:W-:-:S07]  /*10d0*/  USHF.L.U32 UR4, UR4, UR12, URZ ;  /* 0x0000000c04047299 */ /* 0x000fce00080006ff */
[----:B------:R-:W3:Y:S01]  /*10e0*/  F2I.U32.TRUNC.NTZ R3, R3 ;  /* 0x0000000300037305 */ /* 0x000ee2000020f000 */
[----:B--2---:R-:W-:-:S04]  /*10f0*/  IMAD.MOV R64, RZ, RZ, -R64 ;  /* 0x000000ffff407224 */ /* 0x004fc800078e0a40 */
[----:B----4-:R-:W-:Y:S01]  /*1100*/  IMAD R64, R0, R64, R11 ;  /* 0x0000004000407224 */ /* 0x010fe200078e020b */
[----:B------:R-:W-:Y:S02]  /*1110*/  PRMT R0, RZ, 0x7610, R0 ;  /* 0x00007610ff007816 */ /* 0x000fe40000000000 */
[----:B---3--:R-:W-:-:S05]  /*1120*/  IADD3 R3, PT, PT, -R3, RZ, RZ ;  /* 0x000000ff03037210 */ /* 0x008fca0007ffe1ff */
[----:B------:R-:W-:Y:S01]  /*1130*/  IMAD R62, R62, R3, R20 ;  /* 0x000000033e3e7224 */ /* 0x000fe200078e0214 */
[----:B-1----:R-:W-:Y:S06]  /*1140*/  BRA.U UP3, `(.L_x_17) ;  /* 0x0000000103587547 */ /* 0x002fec000b800000 */
[----:B------:R-:W-:-:S04]  /*1150*/  ISETP.GT.U32.AND P1, PT, R64, 0x1, PT ;  /* 0x000000014000780c */ /* 0x000fc80003f24070 */
[C---:B------:R-:W-:Y:S02]  /*1160*/  ISETP.NE.AND P4, PT, R62.reuse, RZ, P1 ;  /* 0x000000ff3e00720c */ /* 0x040fe40000f85270 */
[C---:B------:R-:W-:Y:S02]  /*1170*/  ISETP.NE.AND P3, PT, R62.reuse, 0x1, P1 ;  /* 0x000000013e00780c */ /* 0x040fe40000f65270 */
[C---:B------:R-:W-:Y:S02]  /*1180*/  ISETP.NE.AND P2, PT, R62.reuse, 0x2, P1 ;  /* 0x000000023e00780c */ /* 0x040fe40000f45270 */
[----:B------:R-:W-:Y:S02]  /*1190*/  ISETP.NE.AND P1, PT, R62, 0x3, P1 ;  /* 0x000000033e00780c */ /* 0x000fe40000f25270 */
[----:B------:R-:W-:Y:S02]  /*11a0*/  SEL R2, RZ, 0x1, P4 ;  /* 0x00000001ff027807 */ /* 0x000fe40002000000 */
[----:B------:R-:W-:-:S02]  /*11b0*/  SEL R3, RZ, 0x4, P3 ;  /* 0x00000004ff037807 */ /* 0x000fc40001800000 */
[----:B------:R-:W-:Y:S02]  /*11c0*/  SEL R0, RZ, 0x10, P2 ;  /* 0x00000010ff007807 */ /* 0x000fe40001000000 */
[----:B------:R-:W-:Y:S02]  /*11d0*/  SEL R7, RZ, 0x40, P1 ;  /* 0x00000040ff077807 */ /* 0x000fe40000800000 */
[----:B------:R-:W-:Y:S02]  /*11e0*/  SEL R4, RZ, 0x2, P4 ;  /* 0x00000002ff047807 */ /* 0x000fe40002000000 */
[----:B------:R-:W-:Y:S02]  /*11f0*/  IADD3 R0, PT, PT, R0, R3, R2 ;  /* 0x0000000300007210 */ /* 0x000fe40007ffe002 */
[----:B------:R-:W-:Y:S02]  /*1200*/  SEL R5, RZ, 0x8, P3 ;  /* 0x00000008ff057807 */ /* 0x000fe40001800000 */
[----:B------:R-:W-:Y:S01]  /*1210*/  IADD3 R4, PT, PT, R4, R7, R0 ;  /* 0x0000000704047210 */ /* 0x000fe20007ffe000 */
[----:B------:R-:W-:Y:S01]  /*1220*/  IMAD.MOV.U32 R0, RZ, RZ, 0x3 ;  /* 0x00000003ff007424 */ /* 0x000fe200078e00ff */
[----:B------:R-:W-:-:S02]  /*1230*/  SEL R2, RZ, 0x20, P2 ;  /* 0x00000020ff027807 */ /* 0x000fc40001000000 */
[----:B------:R-:W-:Y:S02]  /*1240*/  LOP3.LUT R3, R64, 0xfffffffe, RZ, 0xc0, !PT ;  /* 0xfffffffe40037812 */ /* 0x000fe400078ec0ff */
[----:B------:R-:W-:Y:S02]  /*1250*/  IADD3 R5, PT, PT, R2, R5, R4 ;  /* 0x0000000502057210 */ /* 0x000fe40007ffe004 */
[----:B------:R-:W-:Y:S01]  /*1260*/  SEL R2, RZ, 0x80, P1 ;  /* 0x00000080ff027807 */ /* 0x000fe20000800000 */
[----:B------:R-:W-:-:S04]  /*1270*/  IMAD R3, R62, 0x2, R3 ;  /* 0x000000023e037824 */ /* 0x000fc800078e0203 */
[----:B------:R-:W-:Y:S01]  /*1280*/  IMAD.IADD R2, R5, 0x1, R2 ;  /* 0x0000000105027824 */ /* 0x000fe200078e0202 */
[----:B------:R-:W-:-:S04]  /*1290*/  SHF.L.U32 R0, R0, R3, RZ ;  /* 0x0000000300007219 */ /* 0x000fc800000006ff */
[----:B------:R-:W-:Y:S02]  /*12a0*/  PRMT R8, R2, 0x7610, R8 ;  /* 0x0000761002087816 */ /* 0x000fe40000000008 */
.L_x_17:
[----:B------:R-:W-:Y:S05]  /*12b0*/  @!P0 BRA `(.L_x_18) ;  /* 0x0000000000b88947 */ /* 0x000fea0003800000 */
[----:B------:R-:W1:Y:S01]  /*12c0*/  LDC.64 R4, c[0x0][0xb18] ;  /* 0x0002c600ff047b82 */ /* 0x000e620000000a00 */
[----:B------:R-:W-:-:S07]  /*12d0*/  ISETP.NE.AND P0, PT, R9, 0x1, PT ;  /* 0x000000010900780c */ /* 0x000fce0003f05270 */
[----:B------:R-:W2:Y:S08]  /*12e0*/  LDC R14, c[0x0][0xb0c] ;  /* 0x0002c300ff0e7b82 */ /* 0x000eb00000000800 */
[----:B------:R-:W3:Y:S08]  /*12f0*/  LDC R13, c[0x0][0x370] ;  /* 0x0000dc00ff0d7b82 */ /* 0x000ef00000000800 */
[----:B------:R-:W4:Y:S01]  /*1300*/  LDC R16, c[0x0][0x374] ;  /* 0x0000dd00ff107b82 */ /* 0x000f220000000800 */
[----:B-1----:R-:W-:-:S07]  /*1310*/  ISETP.NE.AND P1, PT, R4, 0x1, PT ;  /* 0x000000010400780c */ /* 0x002fce0003f25270 */
[----:B------:R-:W3:Y:S01]  /*1320*/  LDC.64 R6, c[0x0][0xb10] ;  /* 0x0002c400ff067b82 */ /* 0x000ee20000000a00 */
[----:B--2---:R-:W-:-:S07]  /*1330*/  ISETP.NE.AND P2, PT, R14, 0x1, PT ;  /* 0x000000010e00780c */ /* 0x004fce0003f45270 */
[----:B------:R-:W1:Y:S08]  /*1340*/  LDC R12, c[0x0][0xb20] ;  /* 0x0002c800ff0c7b82 */ /* 0x000e700000000800 */
[----:B------:R-:W2:Y:S01]  /*1350*/  LDC.64 R2, c[0x0][0xb28] ;  /* 0x0002ca00ff027b82 */ /* 0x000ea20000000a00 */
[----:B----4-:R-:W-:-:S04]  /*1360*/  IMAD.HI.U32 R15, R16, R5, RZ ;  /* 0x00000005100f7227 */ /* 0x010fc800078e00ff */
[----:B------:R-:W-:-:S04]  /*1370*/  IMAD.HI.U32 R5, R20, R5, RZ ;  /* 0x0000000514057227 */ /* 0x000fc800078e00ff */
[----:B---3--:R-:W-:-:S04]  /*1380*/  IMAD.HI.U32 R18, R13, R6, RZ ;  /* 0x000000060d127227 */ /* 0x008fc800078e00ff */
[C---:B------:R-:W-:Y:S01]  /*1390*/  IMAD.HI.U32 R22, R11.reuse, R6, RZ ;  /* 0x000000060b167227 */ /* 0x040fe200078e00ff */
[-C--:B------:R-:W-:Y:S02]  /*13a0*/  @P2 SHF.R.U32.HI R13, RZ, R7.reuse, R18 ;  /* 0x00000007ff0d2219 */ /* 0x080fe40000011612 */
[-C--:B-1----:R-:W-:Y:S02]  /*13b0*/  @P1 SHF.R.U32.HI R16, RZ, R12.reuse, R15 ;  /* 0x0000000cff101219 */ /* 0x082fe4000001160f */
[----:B------:R-:W-:Y:S02]  /*13c0*/  SHF.R.U32.HI R5, RZ, R12, R5 ;  /* 0x0000000cff057219 */ /* 0x000fe40000011605 */
[----:B------:R-:W-:Y:S02]  /*13d0*/  SHF.R.U32.HI R22, RZ, R7, R22 ;  /* 0x00000007ff167219 */ /* 0x000fe40000011616 */
[----:B------:R-:W-:Y:S01]  /*13e0*/  SEL R5, R20, R5, !P1 ;  /* 0x0000000514057207 */ /* 0x000fe20004800000 */
[----:B--2---:R-:W-:Y:S01]  /*13f0*/  IMAD.HI.U32 R18, R16, R2, RZ ;  /* 0x0000000210127227 */ /* 0x004fe200078e00ff */
[----:B------:R-:W-:-:S02]  /*1400*/  SEL R21, R11, R22, !P2 ;  /* 0x000000160b157207 */ /* 0x000fc40005000000 */
[----:B------:R-:W-:Y:S01]  /*1410*/  IADD3 R7, PT, PT, -R5, RZ, RZ ;  /* 0x000000ff05077210 */ /* 0x000fe20007ffe1ff */
[----:B------:R-:W-:Y:S01]  /*1420*/  IMAD.HI.U32 R6, R13, R2, RZ ;  /* 0x000000020d067227 */ /* 0x000fe200078e00ff */
[----:B------:R-:W-:-:S03]  /*1430*/  @P0 SHF.R.U32.HI R16, RZ, R3, R18 ;  /* 0x00000003ff100219 */ /* 0x000fc60000011612 */
[----:B------:R-:W-:Y:S01]  /*1440*/  IMAD R7, R4, R7, R20 ;  /* 0x0000000704077224 */ /* 0x000fe200078e0214 */
[----:B------:R-:W-:Y:S01]  /*1450*/  @P0 SHF.R.U32.HI R13, RZ, R3, R6 ;  /* 0x00000003ff0d0219 */ /* 0x000fe20000011606 */
[----:B------:R-:W-:-:S04]  /*1460*/  IMAD R16, R16, R9, RZ ;  /* 0x0000000910107224 */ /* 0x000fc800078e02ff */
[----:B------:R-:W-:Y:S01]  /*1470*/  IMAD R6, R13, R9, RZ ;  /* 0x000000090d067224 */ /* 0x000fe200078e02ff */
[----:B------:R-:W-:-:S04]  /*1480*/  ISETP.GE.AND P1, PT, R5, R16, PT ;  /* 0x000000100500720c */ /* 0x000fc80003f26270 */
[----:B------:R-:W-:Y:S01]  /*1490*/  ISETP.GE.OR P1, PT, R21, R6, P1 ;  /* 0x000000061500720c */ /* 0x000fe20000f26670 */
[----:B------:R-:W-:-:S05]  /*14a0*/  IMAD.HI.U32 R6, R5, R2, RZ ;  /* 0x0000000205067227 */ /* 0x000fca00078e00ff */
[----:B------:R-:W-:-:S04]  /*14b0*/  SHF.R.U32.HI R6, RZ, R3, R6 ;  /* 0x00000003ff067219 */ /* 0x000fc80000011606 */
[----:B------:R-:W-:-:S03]  /*14c0*/  SEL R6, R5, R6, !P0 ;  /* 0x0000000605067207 */ /* 0x000fc60004000000 */
[----:B------:R-:W-:Y:S01]  /*14d0*/  @!P1 IMAD.HI.U32 R12, R21, R2, RZ ;  /* 0x00000002150c9227 */ /* 0x000fe200078e00ff */
[----:B------:R-:W-:-:S04]  /*14e0*/  IADD3 R2, PT, PT, -R6, RZ, RZ ;  /* 0x000000ff06027210 */ /* 0x000fc80007ffe1ff */
[----:B------:R-:W-:Y:S01]  /*14f0*/  @!P1 SHF.R.U32.HI R12, RZ, R3, R12 ;  /* 0x00000003ff0c9219 */ /* 0x000fe2000001160c */
[----:B------:R-:W-:-:S03]  /*1500*/  IMAD R2, R9, R2, R5 ;  /* 0x0000000209027224 */ /* 0x000fc600078e0205 */
[----:B------:R-:W-:-:S05]  /*1510*/  @!P1 SEL R3, R21, R12, !P0 ;  /* 0x0000000c15039207 */ /* 0x000fca0004000000 */
[--C-:B------:R-:W-:Y:S02]  /*1520*/  @!P1 IMAD.IADD R6, R6, 0x1, -R3.reuse ;  /* 0x0000000106069824 */ /* 0x100fe400078e0a03 */
[----:B------:R-:W-:Y:S01]  /*1530*/  @!P1 IMAD R3, R2, R13, R3 ;  /* 0x0000000d02039224 */ /* 0x000fe200078e0203 */
[----:B------:R-:W-:Y:S01]  /*1540*/  IADD3 R2, PT, PT, -R21, RZ, RZ ;  /* 0x000000ff15027210 */ /* 0x000fe20007ffe1ff */
[----:B------:R-:W-:Y:S02]  /*1550*/  @!P1 IMAD R5, R6, R9, R21 ;  /* 0x0000000906059224 */ /* 0x000fe400078e0215 */
[----:B------:R-:W-:Y:S02]  /*1560*/  @!P1 IMAD.MOV.U32 R21, RZ, RZ, R3 ;  /* 0x000000ffff159224 */ /* 0x000fe400078e0003 */
[----:B------:R-:W-:Y:S02]  /*1570*/  IMAD R2, R14, R2, R11 ;  /* 0x000000020e027224 */ /* 0x000fe400078e020b */
[----:B------:R-:W-:-:S02]  /*1580*/  IMAD R20, R5, R4, R7 ;  /* 0x0000000405147224 */ /* 0x000fc400078e0207 */
[----:B------:R-:W-:Y:S02]  /*1590*/  IMAD R21, R21, R14, R2 ;  /* 0x0000000e15157224 */ /* 0x000fe400078e0202 */
.L_x_18:
[----:B------:R-:W-:Y:S05]  /*15a0*/  BRA.U UP0, `(.L_x_19) ;  /* 0x0000000100407547 */ /* 0x000fea000b800000 */
[----:B------:R-:W1:Y:S08]  /*15b0*/  LDC.64 R4, c[0x0][0xb10] ;  /* 0x0002c400ff047b82 */ /* 0x000e700000000a00 */
[----:B------:R-:W2:Y:S08]  /*15c0*/  LDC.64 R2, c[0x0][0xb18] ;  /* 0x0002c600ff027b82 */ /* 0x000eb00000000a00 */
[----:B------:R-:W3:Y:S08]  /*15d0*/  LDC R6, c[0x0][0xb20] ;  /* 0x0002c800ff067b82 */ /* 0x000ef00000000800 */
[----:B------:R-:W4:Y:S01]  /*15e0*/  LDC R12, c[0x0][0xb0c] ;  /* 0x0002c300ff0c7b82 */ /* 0x000f220000000800 */
[----:B-1----:R-:W-:-:S05]  /*15f0*/  IMAD.HI.U32 R4, R21, R4, RZ ;  /* 0x0000000415047227 */ /* 0x002fca00078e00ff */
[----:B------:R-:W-:Y:S01]  /*1600*/  SHF.R.U32.HI R4, RZ, R5, R4 ;  /* 0x00000005ff047219 */ /* 0x000fe20000011604 */
[----:B--2---:R-:W-:Y:S01]  /*1610*/  IMAD.HI.U32 R3, R20, R3, RZ ;  /* 0x0000000314037227 */ /* 0x004fe200078e00ff */
[----:B------:R-:W-:-:S04]  /*1620*/  ISETP.NE.AND P0, PT, R2, 0x1, PT ;  /* 0x000000010200780c */ /* 0x000fc80003f05270 */
[----:B---3--:R-:W-:-:S04]  /*1630*/  SHF.R.U32.HI R3, RZ, R6, R3 ;  /* 0x00000006ff037219 */ /* 0x008fc80000011603 */
[----:B------:R-:W-:Y:S02]  /*1640*/  SEL R3, R20, R3, !P0 ;  /* 0x0000000314037207 */ /* 0x000fe40004000000 */
[----:B----4-:R-:W-:-:S04]  /*1650*/  ISETP.NE.AND P1, PT, R12, 0x1, PT ;  /* 0x000000010c00780c */ /* 0x010fc80003f25270 */
[----:B------:R-:W-:-:S05]  /*1660*/  SEL R6, R21, R4, !P1 ;  /* 0x0000000415067207 */ /* 0x000fca0004800000 */
[----:B------:R-:W-:Y:S02]  /*1670*/  IMAD.IADD R4, R3, 0x1, -R6 ;  /* 0x0000000103047824 */ /* 0x000fe400078e0a06 */
[----:B------:R-:W-:Y:S02]  /*1680*/  IMAD.IADD R3, R6, 0x1, -R3 ;  /* 0x0000000106037824 */ /* 0x000fe400078e0a03 */
[----:B------:R-:W-:Y:S02]  /*1690*/  IMAD R21, R4, R12, R21 ;  /* 0x0000000c04157224 */ /* 0x000fe400078e0215 */
[----:B------:R-:W-:Y:S02]  /*16a0*/  IMAD R20, R3, R2, R20 ;  /* 0x0000000203147224 */ /* 0x000fe400078e0214 */
.L_x_19:
[----:B------:R-:W-:Y:S05]  /*16b0*/  BRA.U !UP1, `(.L_x_20) ;  /* 0x00000001090c7547 */ /* 0x000fea000b800000 */
[----:B------:R-:W-:Y:S01]  /*16c0*/  UCGABAR_WAIT ;  /* 0x0000000000007dc7 */ /* 0x000fe20008000000 */
[----:B------:R-:W-:Y:S01]  /*16d0*/  CCTL.IVALL ;  /* 0x00000000ff00798f */ /* 0x000fe20002000000 */
[----:B------:R-:W-:Y:S05]  /*16e0*/  BRA `(.L_x_21) ;  /* 0x0000000000047947 */ /* 0x000fea0003800000 */
.L_x_20:
[----:B------:R-:W-:Y:S06]  /*16f0*/  BAR.SYNC.DEFER_BLOCKING 0x0 ;  /* 0x0000000000007b1d */ /* 0x000fec0000010000 */
.L_x_21:
[----:B------:R-:W-:Y:S05]  /*1700*/  BRA.U UP2, `(.L_x_22) ;  /* 0x0000001102bc7547 */ /* 0x000fea000b800000 */
[----:B------:R-:W1:Y:S01]  /*1710*/  LDCU UR13, c[0x0][0x38c] ;  /* 0x00007180ff0d77ac */ /* 0x000e620008000800 */
[----:B------:R-:W2:Y:S01]  /*1720*/  LDC R9, c[0x0][0x370] ;  /* 0x0000dc00ff097b82 */ /* 0x000ea20000000800 */
[----:B------:R-:W-:Y:S01]  /*1730*/  IMAD.SHL.U32 R16, R11, 0x40, RZ ;  /* 0x000000400b107824 */ /* 0x000fe200078e00ff */
[----:B------:R-:W-:Y:S01]  /*1740*/  PLOP3.LUT P1, PT, PT, PT, UP4, 0x80, 0x8 ;  /* 0x000000000008781c */ /* 0x000fe20003f2f048 */
[----:B------:R-:W-:Y:S01]  /*1750*/  HFMA2 R12, -RZ, RZ, 0, 0 ;  /* 0x00000000ff0c7431 */ /* 0x000fe200000001ff */
[----:B------:R-:W-:Y:S01]  /*1760*/  UISETP.NE.AND UP1, UPT, UR10, URZ, UPT ;  /* 0x000000ff0a00728c */ /* 0x000fe2000bf25270 */
[----:B------:R-:W-:Y:S01]  /*1770*/  ISETP.NE.AND P4, PT, R10, RZ, P5 ;  /* 0x000000ff0a00720c */ /* 0x000fe20002f85270 */
[----:B------:R-:W-:Y:S01]  /*1780*/  IMAD.MOV.U32 R15, RZ, RZ, 0x1 ;  /* 0x00000001ff0f7424 */ /* 0x000fe200078e00ff */
[----:B------:R-:W-:Y:S01]  /*1790*/  PLOP3.LUT P1, PT, P1, PT, PT, 0x8, 0x80 ;  /* 0x000000000080781c */ /* 0x000fe20000f2e170 */
[----:B------:R-:W3:Y:S01]  /*17a0*/  LDC R0, c[0x0][0x374] ;  /* 0x0000dd00ff007b82 */ /* 0x000ee20000000800 */
[----:B------:R-:W-:Y:S01]  /*17b0*/  IMAD.MOV.U32 R14, RZ, RZ, RZ ;  /* 0x000000ffff0e7224 */ /* 0x000fe200078e00ff */
[----:B------:R-:W-:Y:S01]  /*17c0*/  MOV R8, 0x1 ;  /* 0x0000000100087802 */ /* 0x000fe20000000f00 */
[----:B------:R-:W-:Y:S01]  /*17d0*/  IMAD.MOV.U32 R10, RZ, RZ, RZ ;  /* 0x000000ffff0a7224 */ /* 0x000fe200078e00ff */
[----:B------:R-:W-:Y:S01]  /*17e0*/  LOP3.LUT R16, R16, 0x40, RZ, 0xc0, !PT ;  /* 0x0000004010107812 */ /* 0x000fe200078ec0ff */
[----:B------:R-:W4:Y:S01]  /*17f0*/  LDCU.64 UR22, c[0x0][0x348] ;  /* 0x00006900ff1677ac */ /* 0x000f220008000a00 */
[----:B-1----:R-:W-:-:S02]  /*1800*/  UIADD3 UR8, UPT, UPT, UR13, 0x3f, URZ ;  /* 0x0000003f0d087890 */ /* 0x002fc4000fffe0ff */
[----:B------:R-:W-:Y:S02]  /*1810*/  USEL UR25, UR6, 0x2, UP1 ;  /* 0x0000000206197887 */ /* 0x000fe40008800000 */
[----:B------:R-:W-:Y:S01]  /*1820*/  USHF.R.S32.HI UR15, URZ, 0x1f, UR8 ;  /* 0x0000001fff0f7899 */ /* 0x000fe20008011408 */
[----:B------:R-:W-:-:S03]  /*1830*/  UMOV UR26, URZ ;  /* 0x000000ff001a7c82 */ /* 0x000fc60008000000 */
[----:B------:R-:W-:Y:S02]  /*1840*/  ULEA.HI UR15, UR15, UR8, URZ, 0x6 ;  /* 0x000000080f0f7291 */ /* 0x000fe4000f8f30ff */
[----:B------:R-:W-:Y:S02]  /*1850*/  UIADD3 UR8, UPT, UPT, UR13, -0x1, URZ ;  /* 0xffffffff0d087890 */ /* 0x000fe4000fffe0ff */
[----:B------:R-:W-:Y:S02]  /*1860*/  USHF.R.S32.HI UR15, URZ, 0x6, UR15 ;  /* 0x00000006ff0f7899 */ /* 0x000fe4000801140f */
[----:B------:R-:W-:Y:S02]  /*1870*/  UISETP.GE.U32.AND UP2, UPT, UR8, -0x7f, UPT ;  /* 0xffffff810800788c */ /* 0x000fe4000bf46070 */
[----:B------:R-:W-:Y:S02]  /*1880*/  UISETP.LT.U32.AND UP0, UPT, UR15, 0x4, UPT ;  /* 0x000000040f00788c */ /* 0x000fe4000bf01070 */
[----:B------:R-:W-:-:S02]  /*1890*/  UIADD3 UR13, UPT, UPT, UR13, 0x7e, URZ ;  /* 0x0000007e0d0d7890 */ /* 0x000fc4000fffe0ff */
[----:B------:R-:W-:-:S04]  /*18a0*/  USEL UR14, UR15, 0x4, UP0 ;  /* 0x000000040f0e7887 */ /* 0x000fc80008000000 */
[----:B------:R-:W-:Y:S02]  /*18b0*/  UIADD3 UR24, UPT, UPT, UR14, -0x1, URZ ;  /* 0xffffffff0e187890 */ /* 0x000fe4000fffe0ff */
[----:B------:R-:W-:Y:S02]  /*18c0*/  @UP2 UIADD3 UR24, UPT, UPT, UR14, URZ, URZ ;  /* 0x000000ff0e182290 */ /* 0x000fe4000fffe0ff */
[----:B------:R-:W-:Y:S02]  /*18d0*/  UIADD3 UR27, UPT, UPT, UR15, -UR14, URZ ;  /* 0x8000000e0f1b7290 */ /* 0x000fe4000fffe0ff */
[----:B------:R-:W-:Y:S02]  /*18e0*/  UIADD3 UR21, UPT, UPT, UR24, 0x1, URZ ;  /* 0x0000000118157890 */ /* 0x000fe4000fffe0ff */
[----:B--2-4-:R-:W-:-:S12]  /*18f0*/  UIADD3 UR24, UPT, UPT, -UR24, URZ, URZ ;  /* 0x000000ff18187290 */ /* 0x014fd8000fffe1ff */
.L_x_42:
[----:B------:R-:W-:Y:S01]  /*1900*/  UISETP.NE.AND UP0, UPT, UR37, URZ, UPT ;  /* 0x000000ff2500728c */ /* 0x000fe2000bf05270 */
[----:B------:R-:W1:Y:S08]  /*1910*/  S2UR UR37, SR_CgaCtaId ;  /* 0x00000000002579c3 */ /* 0x000e700000008800 */
[----:B------:R-:W-:Y:S05]  /*1920*/  BRA.U UP0, `(.L_x_23) ;  /* 0x0000000100347547 */ /* 0x000fea000b800000 */
[----:B------:R-:W2:Y:S01]  /*1930*/  S2R R2, SR_CgaCtaId ;  /* 0x0000000000027919 */ /* 0x000ea20000008800 */
[----:B------:R-:W-:-:S04]  /*1940*/  MOV R3, 0x400 ;  /* 0x0000040000037802 */ /* 0x000fc80000000f00 */
[----:B--2---:R-:W-:Y:S02]  /*1950*/  LEA R3, R2, R3, 0x18 ;  /* 0x0000000302037211 */ /* 0x004fe400078ec0ff */
[----:B------:R-:W-:-:S03]  /*1960*/  SHF.L.U32 R2, R8, 0x1f, RZ ;  /* 0x0000001f08027819 */ /* 0x000fc600000006ff */
[----:B------:R-:W-:-:S04]  /*1970*/  IMAD R3, R10, 0x8, R3 ;  /* 0x000000080a037824 */ /* 0x000fc800078e0203 */
[----:B------:R-:W2:Y:S02]  /*1980*/  SYNCS.PHASECHK.TRANS64.TRYWAIT P0, [R3+URZ+0x100], R2 ;  /* 0x00010002030075a7 */ /* 0x000ea400080011ff */
[----:B--2---:R-:W-:Y:S05]  /*1990*/  @!P0 BRA `(.L_x_24) ;  /* 0x0000007000008947 */ /* 0x004fea0003800000 */
.L_x_149:
[----:B------:R-:W-:Y:S01]  /*19a0*/  VIADD R10, R10, 0x1 ;  /* 0x000000010a0a7836 */ /* 0x000fe20000000000 */
[----:B------:R2:W-:Y:S04]  /*19b0*/  SYNCS.ARRIVE.TRANS64.A1T0 RZ, [R3+URZ+0xf0], RZ ;  /* 0x0000f0ff03ff79a7 */ /* 0x0005e800081000ff */
[----:B------:R-:W-:-:S04]  /*19c0*/  ISETP.NE.AND P0, PT, R10, 0x2, PT ;  /* 0x000000020a00780c */ /* 0x000fc80003f05270 */
[----:B------:R-:W-:Y:S02]  /*19d0*/  SEL R10, R10, RZ, P0 ;  /* 0x000000ff0a0a7207 */ /* 0x000fe40000000000 */
[----:B--2---:R-:W-:-:S04]  /*19e0*/  SEL R3, RZ, 0x1, P0 ;  /* 0x00000001ff037807 */ /* 0x004fc80000000000 */
[----:B------:R-:W-:-:S07]  /*19f0*/  LOP3.LUT R8, R8, R3, RZ, 0x3c, !PT ;  /* 0x0000000308087212 */ /* 0x000fce00078e3cff */
.L_x_23:
[----:B------:R-:W-:Y:S01]  /*1a00*/  UMOV UR6, 0x400 ;  /* 0x0000040000067882 */ /* 0x000fe20000000000 */
[----:B------:R-:W-:Y:S01]  /*1a10*/  LEA.HI R3, R21, R21, RZ, 0x1 ;  /* 0x0000001515037211 */ /* 0x000fe200078f08ff */
[----:B-1----:R-:W-:Y:S01]  /*1a20*/  ULEA UR6, UR37, UR6, 0x18 ;  /* 0x0000000625067291 */ /* 0x002fe2000f8ec0ff */
[----:B------:R-:W-:Y:S01]  /*1a30*/  SHF.L.U32 R2, R15, 0x1f, RZ ;  /* 0x0000001f0f027819 */ /* 0x000fe200000006ff */
[----:B------:R-:W-:Y:S01]  /*1a40*/  UISETP.GE.U32.AND UP0, UPT, UR13, 0x7f, UPT ;  /* 0x0000007f0d00788c */ /* 0x000fe2000bf06070 */
[C---:B------:R-:W-:Y:S01]  /*1a50*/  R2UR UR9, R16.reuse ;  /* 0x00000000100972ca */ /* 0x040fe200000e0000 */
[----:B------:R-:W-:Y:S01]  /*1a60*/  ULEA UR8, UR26, UR6, 0x3 ;  /* 0x000000061a087291 */ /* 0x000fe2000f8e18ff */
[----:B------:R-:W-:Y:S01]  /*1a70*/  IMAD.SHL.U32 R3, R3, 0x40, RZ ;  /* 0x0000004003037824 */ /* 0x000fe200078e00ff */
[----:B------:R-:W-:Y:S01]  /*1a80*/  R2UR UR11, R16 ;  /* 0x00000000100b72ca */ /* 0x000fe200000e0000 */
[----:B------:R-:W-:-:S03]  /*1a90*/  UMOV UR28, URZ ;  /* 0x000000ff001c7c82 */ /* 0x000fc60008000000 */
[----:B------:R-:W-:-:S03]  /*1aa0*/  R2UR UR34, R3 ;  /* 0x00000000032272ca */ /* 0x000fc600000e0000 */
[----:B------:R1:W2:Y:S01]  /*1ab0*/  SYNCS.PHASECHK.TRANS64.TRYWAIT P0, [UR8+0x20], R2 ;  /* 0x00002002ff0075a7 */ /* 0x0002a20008001108 */
[----:B------:R-:W-:-:S09]  /*1ac0*/  R2UR UR8, R20 ;  /* 0x00000000140872ca */ /* 0x000fd200000e0000 */
[----:B------:R-:W-:-:S04]  /*1ad0*/  ULOP3.LUT UR34, UR9, 0xffffff80, UR34, 0xf8, !UPT ;  /* 0xffffff8009227892 */ /* 0x000fc8000f8ef822 */
[----:B------:R-:W-:Y:S01]  /*1ae0*/  ULEA UR11, UR8, UR11, 0x7 ;  /* 0x0000000b080b7291 */ /* 0x000fe2000f8e38ff */
[----:B------:R-:W-:Y:S11]  /*1af0*/  BRA.U !UP0, `(.L_x_25) ;  /* 0x0000000108c87547 */ /* 0x000ff6000b800000 */
[----:B------:R-:W-:Y:S01]  /*1b00*/  UMOV UR16, UR24 ;  /* 0x0000001800107c82 */ /* 0x000fe20008000000 */
[----:B------:R-:W-:Y:S01]  /*1b10*/  UMOV UR20, UR26 ;  /* 0x0000001a00147c82 */ /* 0x000fe20008000000 */
[----:B------:R-:W-:Y:S01]  /*1b20*/  UMOV UR10, URZ ;  /* 0x000000ff000a7c82 */ /* 0x000fe20008000000 */
[----:B------:R-:W-:-:S05]  /*1b30*/  UMOV UR35, UR5 ;  /* 0x0000000500237c82 */ /* 0x000fca0008000000 */
.L_x_31:
[----:B------:R-:W-:Y:S01]  /*1b40*/  ULEA UR33, UR20, UR6, 0x3 ;  /* 0x0000000614217291 */ /* 0x000fe2000f8e18ff */
[----:B------:R-:W-:Y:S01]  /*1b50*/  @P5 MOV R3, 0x8000 ;  /* 0x0000800000035802 */ /* 0x000fe20000000f00 */
[----:B-12---:R-:W-:Y:S10]  /*1b60*/  @P0 BRA `(.L_x_26) ;  /* 0x00000000000c0947 */ /* 0x006ff40003800000 */
[----:B------:R-:W-:-:S04]  /*1b70*/  SHF.L.U32 R5, R15, 0x1f, RZ ;  /* 0x0000001f0f057819 */ /* 0x000fc800000006ff */
[----:B------:R-:W2:Y:S02]  /*1b80*/  SYNCS.PHASECHK.TRANS64.TRYWAIT P0, [UR33+0x20], R5 ;  /* 0x00002005ff0075a7 */ /* 0x000ea40008001121 */
[----:B--2---:R-:W-:Y:S05]  /*1b90*/  @!P0 BRA `(.L_x_27) ;  /* 0x0000006c00948947 */ /* 0x004fea0003800000 */
.L_x_26:
[----:B------:R2:W-:Y:S01]  /*1ba0*/  @P5 SYNCS.ARRIVE.TRANS64 RZ, [UR33], R3 ;  /* 0x00000003ffff59a7 */ /* 0x0005e20008000021 */
[----:B------:R-:W-:Y:S02]  /*1bb0*/  ULOP3.LUT UR8, UR25, 0x2, URZ, 0xfc, !UPT ;  /* 0x0000000219087892 */ /* 0x000fe4000f8efcff */
[----:B------:R-:W-:Y:S02]  /*1bc0*/  UIADD3 UR16, UPT, UPT, UR16, 0x1, URZ ;  /* 0x0000000110107890 */ /* 0x000fe4000fffe0ff */
[----:B------:R-:W-:Y:S02]  /*1bd0*/  UISETP.NE.AND UP0, UPT, UR8, 0x2, UPT ;  /* 0x000000020800788c */ /* 0x000fe4000bf05270 */
[----:B------:R-:W-:-:S07]  /*1be0*/  UISETP.NE.AND UP2, UPT, UR16, 0x1, UPT ;  /* 0x000000011000788c */ /* 0x000fce000bf45270 */
[----:B------:R-:W-:Y:S05]  /*1bf0*/  BRA.U UP0, `(.L_x_28) ;  /* 0x0000000100047547 */ /* 0x000fea000b800000 */
[----:B------:R-:W-:Y:S05]  /*1c00*/  BPT.TRAP 0x1 ;  /* 0x000000040000795c */ /* 0x000fea0000300000 */
.L_x_28:
[----:B------:R-:W-:Y:S04]  /*1c10*/  BSSY.RECONVERGENT B0, `(.L_x_29) ;  /* 0x0000003000007945 */ /* 0x000fe80003800200 */
[----:B------:R-:W-:Y:S05]  /*1c20*/  @!P4 BRA `(.L_x_30) ;  /* 0x000000000004c947 */ /* 0x000fea0003800000 */
[----:B------:R-:W-:Y:S05]  /*1c30*/  BPT.TRAP 0x1 ;  /* 0x000000040000795c */ /* 0x000fea0000300000 */
.L_x_30:
[----:B------:R-:W-:Y:S05]  /*1c40*/  BSYNC.RECONVERGENT B0 ;  /* 0x0000000000007941 */ /* 0x000fea0003800200 */
.L_x_29:
[----:B------:R-:W-:Y:S02]  /*1c50*/  UIADD3 UR26, UPT, UPT, UR20, 0x1, URZ ;  /* 0x00000001141a7890 */ /* 0x000fe4000fffe0ff */
[----:B------:R-:W-:Y:S02]  /*1c60*/  UIADD3 UR38, UP1, UPT, UR22, 0x80, URZ ;  /* 0x0000008016267890 */ /* 0x000fe4000ff3e0ff */
[----:B------:R-:W-:Y:S02]  /*1c70*/  UISETP.NE.AND UP0, UPT, UR26, 0x4, UPT ;  /* 0x000000041a00788c */ /* 0x000fe4000bf05270 */
[----:B------:R-:W-:Y:S02]  /*1c80*/  ULOP3.LUT UR33, UR33, 0xfefffff8, URZ, 0xc0, !UPT ;  /* 0xfefffff821217892 */ /* 0x000fe4000f8ec0ff */
[----:B------:R-:W-:Y:S02]  /*1c90*/  USEL UR9, URZ, 0x1, UP0 ;  /* 0x00000001ff097887 */ /* 0x000fe40008000000 */
[----:B------:R-:W-:-:S02]  /*1ca0*/  USEL UR26, UR26, URZ, UP0 ;  /* 0x000000ff1a1a7287 */ /* 0x000fc40008000000 */
[----:B------:R-:W-:Y:S02]  /*1cb0*/  UIADD3 UR30, UP0, UPT, UR22, 0x180, URZ ;  /* 0x00000180161e7890 */ /* 0x000fe4000ff1e0ff */
[----:B------:R-:W-:Y:S01]  /*1cc0*/  ULEA UR8, UR26, UR6, 0x3 ;  /* 0x000000061a087291 */ /* 0x000fe2000f8e18ff */
[----:B------:R-:W-:Y:S01]  /*1cd0*/  LOP3.LUT R15, R15, UR9, RZ, 0x3c, !PT ;  /* 0x000000090f0f7c12 */ /* 0x000fe2000f8e3cff */
[----:B------:R-:W-:Y:S02]  /*1ce0*/  UIADD3.X UR39, UPT, UPT, URZ, UR23, URZ, UP1, !UPT ;  /* 0x00000017ff277290 */ /* 0x000fe40008ffe4ff */
[----:B------:R-:W-:Y:S01]  /*1cf0*/  UPRMT UR17, URZ, 0x5410, UR4 ;  /* 0x00005410ff117896 */ /* 0x000fe20008000004 */
[----:B-1----:R-:W-:Y:S01]  /*1d00*/  SHF.L.U32 R2, R15, 0x1f, RZ ;  /* 0x0000001f0f027819 */ /* 0x002fe200000006ff */
[----:B------:R-:W-:Y:S01]  /*1d10*/  UIADD3.X UR31, UPT, UPT, URZ, UR23, URZ, UP0, !UPT ;  /* 0x00000017ff1f7290 */ /* 0x000fe200087fe4ff */
[----:B------:R-:W-:Y:S02]  /*1d20*/  UMOV UR18, 0x0 ;  /* 0x0000000000127882 */ /* 0x000fe40000000000 */
[----:B------:R4:W1:Y:S01]  /*1d30*/  SYNCS.PHASECHK.TRANS64.TRYWAIT P0, [UR8+0x20], R2 ;  /* 0x00002002ff0075a7 */ /* 0x0008620008001108 */
[----:B------:R-:W-:Y:S01]  /*1d40*/  USHF.L.U32 UR8, UR20, 0xd, URZ ;  /* 0x0000000d14087899 */ /* 0x000fe200080006ff */
[----:B------:R-:W-:Y:S01]  /*1d50*/  UMOV UR19, 0x10000000 ;  /* 0x1000000000137882 */ /* 0x000fe20000000000 */
[----:B------:R-:W-:-:S02]  /*1d60*/  UMOV UR12, UR36 ;  /* 0x00000024000c7c82 */ /* 0x000fc40008000000 */
[----:B------:R-:W-:Y:S02]  /*1d70*/  ULEA UR32, UR7, UR8, 0x1 ;  /* 0x0000000807207291 */ /* 0x000fe4000f8e08ff */
[----:B------:R-:W-:Y:S02]  /*1d80*/  UIADD3 UR8, UPT, UPT, UR6, 0xc300, UR8 ;  /* 0x0000c30006087890 */ /* 0x000fe4000fffe008 */
[----:B------:R-:W-:Y:S01]  /*1d90*/  UIADD3 UR32, UPT, UPT, UR6, 0x4300, UR32 ;  /* 0x0000430006207890 */ /* 0x000fe2000fffe020 */
[----:B------:R-:W-:Y:S01]  /*1da0*/  UMOV UR9, UR33 ;  /* 0x0000002100097c82 */ /* 0x000fe20008000000 */
[----:B------:R-:W-:Y:S01]  /*1db0*/  UMOV UR28, UR21 ;  /* 0x00000015001c7c82 */ /* 0x000fe20008000000 */
[----:B------:R-:W-:-:S06]  /*1dc0*/  UMOV UR20, UR26 ;  /* 0x0000001a00147c82 */ /* 0x000fcc0008000000 */
[----:B------:R2:W-:Y:S01]  /*1dd0*/  UTMALDG.3D.MULTICAST.2CTA [UR32], [UR38], UR17, desc[UR18] ;  /* 0x00001220260073b4 */ /* 0x0005e20008211811 */
[----:B------:R3:W-:Y:S01]  /*1de0*/  UTMALDG.3D.2CTA [UR8], [UR30], desc[UR18] ;  /* 0x000012081e0075b4 */ /* 0x0007e20008211000 */
[----:B--2---:R-:W-:Y:S02]  /*1df0*/  UIADD3 UR35, UPT, UPT, UR35, 0x40, URZ ;  /* 0x0000004023237890 */ /* 0x004fe4000fffe0ff */
[----:B---3--:R-:W-:Y:S01]  /*1e00*/  UIADD3 UR10, UPT, UPT, UR10, 0x40, URZ ;  /* 0x000000400a0a7890 */ /* 0x008fe2000fffe0ff */
[----:B----4-:R-:W-:Y:S11]  /*1e10*/  BRA.U UP2, `(.L_x_31) ;  /* 0xfffffffd02487547 */ /* 0x010ff6000b83ffff */
.L_x_25:
[----:B------:R-:W-:Y:S01]  /*1e20*/  ULEA UR8, UR26, UR6, 0x3 ;  /* 0x000000061a087291 */ /* 0x000fe2000f8e18ff */
[----:B-1----:R-:W-:Y:S01]  /*1e30*/  SHF.L.U32 R2, R15, 0x1f, RZ ;  /* 0x0000001f0f027819 */ /* 0x002fe200000006ff */
[----:B------:R-:W-:Y:S01]  /*1e40*/  @!P1 SYNCS.ARRIVE.TRANS64.A1T0 RZ, [UR6+0x88], RZ ;  /* 0x000088ffffff99a7 */ /* 0x000fe20008100006 */
[----:B------:R-:W-:-:S06]  /*1e50*/  UISETP.GT.AND UP0, UPT, UR15, UR14, UPT ;  /* 0x0000000e0f00728c */ /* 0x000fcc000bf04270 */
[----:B--2---:R1:W2:Y:S03]  /*1e60*/  SYNCS.PHASECHK.TRANS64.TRYWAIT P0, [UR8+0x20], R2 ;  /* 0x00002002ff0075a7 */ /* 0x0042a60008001108 */
[----:B------:R-:W-:Y:S05]  /*1e70*/  BRA.U !UP0, `(.L_x_32) ;  /* 0x0000000108c47547 */ /* 0x000fea000b800000 */
[----:B------:R-:W-:Y:S01]  /*1e80*/  UIADD3 UR29, UPT, UPT, UR27, UR28, URZ ;  /* 0x0000001c1b1d7290 */ /* 0x000fe2000fffe0ff */
[----:B------:R-:W-:-:S11]  /*1e90*/  UMOV UR31, UR26 ;  /* 0x0000001a001f7c82 */ /* 0x000fd60008000000 */
.L_x_38:
[----:B------:R-:W-:Y:S01]  /*1ea0*/  ULEA UR17, UR31, UR6, 0x3 ;  /* 0x000000061f117291 */ /* 0x000fe2000f8e18ff */
[----:B--2---:R-:W-:Y:S01]  /*1eb0*/  @P5 MOV R3, 0x8000 ;  /* 0x0000800000035802 */ /* 0x004fe20000000f00 */
[----:B-12---:R-:W-:Y:S10]  /*1ec0*/  @P0 BRA `(.L_x_33) ;  /* 0x00000000000c0947 */ /* 0x006ff40003800000 */
[----:B------:R-:W-:-:S04]  /*1ed0*/  SHF.L.U32 R5, R15, 0x1f, RZ ;  /* 0x0000001f0f057819 */ /* 0x000fc800000006ff */
[----:B------:R-:W2:Y:S02]  /*1ee0*/  SYNCS.PHASECHK.TRANS64.TRYWAIT P0, [UR17+0x20], R5 ;  /* 0x00002005ff0075a7 */ /* 0x000ea40008001111 */
[----:B--2---:R-:W-:Y:S05]  /*1ef0*/  @!P0 BRA `(.L_x_34) ;  /* 0x0000006800d48947 */ /* 0x004fea0003800000 */
.L_x_33:
[----:B------:R2:W-:Y:S01]  /*1f00*/  @P5 SYNCS.ARRIVE.TRANS64 RZ, [UR17], R3 ;  /* 0x00000003ffff59a7 */ /* 0x0005e20008000011 */
[----:B------:R-:W-:-:S04]  /*1f10*/  ULOP3.LUT UR8, UR25, 0x2, URZ, 0xfc, !UPT ;  /* 0x0000000219087892 */ /* 0x000fc8000f8efcff */
[----:B------:R-:W-:-:S09]  /*1f20*/  UISETP.NE.AND UP0, UPT, UR8, 0x2, UPT ;  /* 0x000000020800788c */ /* 0x000fd2000bf05270 */
[----:B------:R-:W-:Y:S05]  /*1f30*/  BRA.U UP0, `(.L_x_35) ;  /* 0x0000000100047547 */ /* 0x000fea000b800000 */
[----:B------:R-:W-:Y:S05]  /*1f40*/  BPT.TRAP 0x1 ;  /* 0x000000040000795c */ /* 0x000fea0000300000 */
.L_x_35:
[----:B------:R-:W-:Y:S04]  /*1f50*/  BSSY.RECONVERGENT B0, `(.L_x_36) ;  /* 0x0000003000007945 */ /* 0x000fe80003800200 */
[----:B------:R-:W-:Y:S05]  /*1f60*/  @!P4 BRA `(.L_x_37) ;  /* 0x000000000004c947 */ /* 0x000fea0003800000 */
[----:B------:R-:W-:Y:S05]  /*1f70*/  BPT.TRAP 0x1 ;  /* 0x000000040000795c */ /* 0x000fea0000300000 */
.L_x_37:
[----:B------:R-:W-:Y:S05]  /*1f80*/  BSYNC.RECONVERGENT B0 ;  /* 0x0000000000007941 */ /* 0x000fea0003800200 */
.L_x_36:
[----:B------:R-:W-:Y:S02]  /*1f90*/  UIADD3 UR26, UPT, UPT, UR31, 0x1, URZ ;  /* 0x000000011f1a7890 */ /* 0x000fe4000fffe0ff */
[----:B------:R-:W-:Y:S02]  /*1fa0*/  UIADD3 UR40, UP1, UPT, UR22, 0x80, URZ ;  /* 0x0000008016287890 */ /* 0x000fe4000ff3e0ff */
[----:B------:R-:W-:Y:S02]  /*1fb0*/  UISETP.NE.AND UP0, UPT, UR26, 0x4, UPT ;  /* 0x000000041a00788c */ /* 0x000fe4000bf05270 */
[----:B------:R-:W-:Y:S02]  /*1fc0*/  USHF.L.U32 UR10, UR28, 0x6, URZ ;  /* 0x000000061c0a7899 */ /* 0x000fe400080006ff */
[----:B------:R-:W-:Y:S02]  /*1fd0*/  USEL UR9, URZ, 0x1, UP0 ;  /* 0x00000001ff097887 */ /* 0x000fe40008000000 */
[----:B------:R-:W-:-:S02]  /*1fe0*/  USEL UR26, UR26, URZ, UP0 ;  /* 0x000000ff1a1a7287 */ /* 0x000fc40008000000 */
[----:B------:R-:W-:Y:S02]  /*1ff0*/  UIADD3 UR38, UP0, UPT, UR22, 0x180, URZ ;  /* 0x0000018016267890 */ /* 0x000fe4000ff1e0ff */
[----:B------:R-:W-:Y:S01]  /*2000*/  ULEA UR8, UR26, UR6, 0x3 ;  /* 0x000000061a087291 */ /* 0x000fe2000f8e18ff */
[----:B------:R-:W-:Y:S01]  /*2010*/  LOP3.LUT R15, R15, UR9, RZ, 0x3c, !PT ;  /* 0x000000090f0f7c12 */ /* 0x000fe2000f8e3cff */
[----:B------:R-:W-:Y:S02]  /*2020*/  ULOP3.LUT UR17, UR17, 0xfefffff8, URZ, 0xc0, !UPT ;  /* 0xfefffff811117892 */ /* 0x000fe4000f8ec0ff */
[----:B------:R-:W-:Y:S01]  /*2030*/  UIADD3 UR19, UPT, UPT, UR5, UR10, URZ ;  /* 0x0000000a05137290 */ /* 0x000fe2000fffe0ff */
[----:B-1----:R-:W-:Y:S01]  /*2040*/  SHF.L.U32 R2, R15, 0x1f, RZ ;  /* 0x0000001f0f027819 */ /* 0x002fe200000006ff */
[----:B------:R-:W-:Y:S02]  /*2050*/  UIADD3.X UR41, UPT, UPT, URZ, UR23, URZ, UP1, !UPT ;  /* 0x00000017ff297290 */ /* 0x000fe40008ffe4ff */
[----:B------:R-:W-:Y:S01]  /*2060*/  UPRMT UR30, URZ, 0x5410, UR4 ;  /* 0x00005410ff1e7896 */ /* 0x000fe20008000004 */
[----:B------:R4:W1:Y:S01]  /*2070*/  SYNCS.PHASECHK.TRANS64.TRYWAIT P0, [UR8+0x20], R2 ;  /* 0x00002002ff0075a7 */ /* 0x0008620008001108 */
[----:B------:R-:W-:-:S02]  /*2080*/  USHF.L.U32 UR8, UR31, 0xd, URZ ;  /* 0x0000000d1f087899 */ /* 0x000fc400080006ff */
[----:B------:R-:W-:Y:S02]  /*2090*/  UIADD3.X UR39, UPT, UPT, URZ, UR23, URZ, UP0, !UPT ;  /* 0x00000017ff277290 */ /* 0x000fe400087fe4ff */
[----:B------:R-:W-:Y:S02]  /*20a0*/  ULEA UR16, UR7, UR8, 0x1 ;  /* 0x0000000807107291 */ /* 0x000fe4000f8e08ff */
[----:B------:R-:W-:Y:S02]  /*20b0*/  UIADD3 UR8, UPT, UPT, UR6, 0xc300, UR8 ;  /* 0x0000c30006087890 */ /* 0x000fe4000fffe008 */
[----:B------:R-:W-:Y:S01]  /*20c0*/  UIADD3 UR16, UPT, UPT, UR6, 0x4300, UR16 ;  /* 0x0000430006107890 */ /* 0x000fe2000fffe010 */
[----:B------:R-:W-:Y:S01]  /*20d0*/  UMOV UR32, 0x0 ;  /* 0x0000000000207882 */ /* 0x000fe20000000000 */
[----:B------:R-:W-:Y:S01]  /*20e0*/  UMOV UR33, 0x10000000 ;  /* 0x1000000000217882 */ /* 0x000fe20000000000 */
[----:B------:R-:W-:Y:S01]  /*20f0*/  UMOV UR18, UR34 ;  /* 0x0000002200127c82 */ /* 0x000fe20008000000 */
[----:B------:R-:W-:Y:S01]  /*2100*/  UMOV UR20, UR36 ;  /* 0x0000002400147c82 */ /* 0x000fe20008000000 */
[----:B------:R-:W-:Y:S01]  /*2110*/  UMOV UR12, UR36 ;  /* 0x00000024000c7c82 */ /* 0x000fe20008000000 */
[----:B------:R-:W-:Y:S01]  /*2120*/  UMOV UR9, UR17 ;  /* 0x0000001100097c82 */ /* 0x000fe20008000000 */
[----:B------:R-:W-:-:S02]  /*2130*/  UIADD3 UR28, UPT, UPT, UR28, 0x1, URZ ;  /* 0x000000011c1c7890 */ /* 0x000fc4000fffe0ff */
[----:B------:R4:W-:Y:S01]  /*2140*/  UTMALDG.3D.MULTICAST.2CTA [UR16], [UR40], UR30, desc[UR32] ;  /* 0x00002010280073b4 */ /* 0x0009e2000821181e */
[----:B------:R-:W-:Y:S01]  /*2150*/  UMOV UR31, UR26 ;  /* 0x0000001a001f7c82 */ /* 0x000fe20008000000 */
[----:B------:R-:W-:Y:S01]  /*2160*/  UISETP.NE.AND UP0, UPT, UR28, UR29, UPT ;  /* 0x0000001d1c00728c */ /* 0x000fe2000bf05270 */
[----:B------:R4:W-:Y:S08]  /*2170*/  UTMALDG.3D.2CTA [UR8], [UR38], desc[UR32] ;  /* 0x00002008260075b4 */ /* 0x0009f00008211000 */
[----:B----4-:R-:W-:Y:S05]  /*2180*/  BRA.U UP0, `(.L_x_38) ;  /* 0xfffffffd00447547 */ /* 0x010fea000b83ffff */
.L_x_32:
[----:B-1----:R-:W-:Y:S01]  /*2190*/  LEA R2, R14, UR6, 0x3 ;  /* 0x000000060e027c11 */ /* 0x002fe2000f8e18ff */
[----:B------:R-:W-:Y:S01]  /*21a0*/  NOP ;  /* 0x0000000000007918 */ /* 0x000fe20000000000 */
[----:B--2---:R-:W-:Y:S02]  /*21b0*/  SHF.L.U32 R3, R12, 0x1f, RZ ;  /* 0x0000001f0c037819 */ /* 0x004fe400000006ff */
[----:B------:R-:W-:Y:S02]  /*21c0*/  LEA R4, R14, UR6, 0x4 ;  /* 0x000000060e047c11 */ /* 0x000fe4000f8e20ff */
[----:B------:R-:W1:Y:S02]  /*21d0*/  SYNCS.PHASECHK.TRANS64.TRYWAIT P0, [R2+URZ+0x90], R3 ;  /* 0x00009003020075a7 */ /* 0x000e6400080011ff */
[----:B-1----:R-:W-:Y:S05]  /*21e0*/  @!P0 BRA `(.L_x_39) ;  /* 0x0000006800308947 */ /* 0x002fea0003800000 */
.L_x_152:
[----:B------:R-:W2:Y:S01]  /*21f0*/  LDS.128 R4, [R4+0x120] ;  /* 0x0001200004047984 */ /* 0x000ea20000000c00 */
[----:B------:R-:W-:Y:S01]  /*2200*/  ISETP.GE.AND P0, PT, R26, 0x1, PT ;  /* 0x000000011a00780c */ /* 0x000fe20003f06270 */
[----:B-1----:R-:W-:Y:S01]  /*2210*/  VIADD R2, R2, 0xa0 ;  /* 0x000000a002027836 */ /* 0x002fe20000000000 */
[----:B------:R-:W-:Y:S01]  /*2220*/  @!PT LDS RZ, [RZ] ;  /* 0x00000000fffff984 */ /* 0x000fe20000000800 */
[----:B------:R-:W-:Y:S01]  /*2230*/  @!PT LDS RZ, [RZ] ;  /* 0x00000000fffff984 */ /* 0x000fe20000000800 */
[----:B------:R-:W-:Y:S01]  /*2240*/  @!PT LDS RZ, [RZ] ;  /* 0x00000000fffff984 */ /* 0x000fe20000000800 */
[----:B------:R-:W-:Y:S01]  /*2250*/  @!PT LDS RZ, [RZ] ;  /* 0x00000000fffff984 */ /* 0x000fe20000000800 */
[----:B------:R1:W-:Y:S06]  /*2260*/  MEMBAR.ALL.CTA ;  /* 0x0000000000007992 */ /* 0x0003ec0000008000 */
[----:B-1----:R-:W1:Y:S01]  /*2270*/  FENCE.VIEW.ASYNC.S ;  /* 0x00000000000073c6 */ /* 0x002e620000000000 */
[----:B------:R-:W-:-:S04]  /*2280*/  PRMT R2, RZ, 0x654, R2 ;  /* 0x00000654ff027816 */ /* 0x000fc80000000002 */
[----:B-1----:R1:W-:Y:S01]  /*2290*/  SYNCS.ARRIVE.TRANS64.RED.A1T0 RZ, [R2+URZ], RZ ;  /* 0x000000ff02ff79a7 */ /* 0x0023e200081004ff */
[----:B--2---:R-:W-:-:S13]  /*22a0*/  LOP3.LUT P2, RZ, R6, 0x1, RZ, 0xc0, !PT ;  /* 0x0000000106ff7812 */ /* 0x004fda000784c0ff */
[----:B------:R-:W-:Y:S01]  /*22b0*/  @P2 SHF.R.U32.HI R3, RZ, 0x10, R5 ;  /* 0x00000010ff032819 */ /* 0x000fe20000011605 */
[----:B------:R-:W-:Y:S01]  /*22c0*/  VOTEU.ANY UP0, P2 ;  /* 0x0000000000ff7886 */ /* 0x000fe20001000100 */
[----:B------:R-:W-:Y:S02]  /*22d0*/  @P2 MOV R13, R4 ;  /* 0x00000004000d2202 */ /* 0x000fe40000000f00 */
[----:B------:R-:W-:Y:S02]  /*22e0*/  @P2 R2UR.BROADCAST UR8, R3 ;  /* 0x00000000030822ca */ /* 0x000fe400008e0000 */
[----:B------:R-:W-:-:S11]  /*22f0*/  @P2 LOP3.LUT R11, R5, 0xffff, RZ, 0xc0, !PT ;  /* 0x0000ffff050b2812 */ /* 0x000fd600078ec0ff */
[----:B------:R-:W-:Y:S01]  /*2300*/  @UP0 UMOV UR36, UR8 ;  /* 0x0000000800240c82 */ /* 0x000fe20008000000 */
[----:B-1----:R-:W-:Y:S05]  /*2310*/  @!P0 BRA `(.L_x_40) ;  /* 0x0000000000b88947 */ /* 0x002fea0003800000 */
[----:B------:R-:W3:Y:S01]  /*2320*/  LDC.64 R4, c[0x0][0xb18] ;  /* 0x0002c600ff047b82 */ /* 0x000ee20000000a00 */
[----:B------:R-:W-:-:S07]  /*2330*/  ISETP.NE.AND P3, PT, R26, 0x1, PT ;  /* 0x000000011a00780c */ /* 0x000fce0003f65270 */
[----:B------:R-:W1:Y:S08]  /*2340*/  LDC.64 R6, c[0x0][0xb10] ;  /* 0x0002c400ff067b82 */ /* 0x000e700000000a00 */
[----:B------:R-:W2:Y:S08]  /*2350*/  LDC R17, c[0x0][0xb20] ;  /* 0x0002c800ff117b82 */ /* 0x000eb00000000800 */
[----:B------:R-:W4:Y:S01]  /*2360*/  LDC R18, c[0x0][0xb0c] ;  /* 0x0002c300ff127b82 */ /* 0x000f220000000800 */
[----:B---3--:R-:W-:Y:S01]  /*2370*/  IMAD.HI.U32 R22, R0, R5, RZ ;  /* 0x0000000500167227 */ /* 0x008fe200078e00ff */
[----:B------:R-:W-:-:S06]  /*2380*/  ISETP.NE.AND P0, PT, R4, 0x1, PT ;  /* 0x000000010400780c */ /* 0x000fcc0003f05270 */
[----:B------:R-:W3:Y:S01]  /*2390*/  LDC.64 R2, c[0x0][0xb28] ;  /* 0x0002ca00ff027b82 */ /* 0x000ee20000000a00 */
[----:B-1----:R-:W-:-:S04]  /*23a0*/  IMAD.HI.U32 R20, R9, R6, RZ ;  /* 0x0000000609147227 */ /* 0x002fc800078e00ff */
[----:B------:R-:W-:Y:S01]  /*23b0*/  IMAD.HI.U32 R24, R13, R6, RZ ;  /* 0x000000060d187227 */ /* 0x000fe200078e00ff */
[----:B------:R-:W-:Y:S02]  /*23c0*/  SHF.R.U32.HI R20, RZ, R7, R20 ;  /* 0x00000007ff147219 */ /* 0x000fe40000011614 */
[----:B--2---:R-:W-:Y:S01]  /*23d0*/  SHF.R.U32.HI R19, RZ, R17, R22 ;  /* 0x00000011ff137219 */ /* 0x004fe20000011616 */
[----:B------:R-:W-:Y:S01]  /*23e0*/  IMAD.HI.U32 R22, R11, R5, RZ ;  /* 0x000000050b167227 */ /* 0x000fe200078e00ff */
[----:B------:R-:W-:Y:S02]  /*23f0*/  SHF.R.U32.HI R24, RZ, R7, R24 ;  /* 0x00000007ff187219 */ /* 0x000fe40000011618 */
[----:B------:R-:W-:Y:S02]  /*2400*/  SEL R19, R0, R19, !P0 ;  /* 0x0000001300137207 */ /* 0x000fe40004000000 */
[----:B------:R-:W-:Y:S02]  /*2410*/  SHF.R.U32.HI R22, RZ, R17, R22 ;  /* 0x00000011ff167219 */ /* 0x000fe40000011616 */
[----:B----4-:R-:W-:-:S02]  /*2420*/  ISETP.NE.AND P1, PT, R18, 0x1, PT ;  /* 0x000000011200780c */ /* 0x010fc40003f25270 */
[----:B------:R-:W-:Y:S02]  /*2430*/  SEL R5, R11, R22, !P0 ;  /* 0x000000160b057207 */ /* 0x000fe40004000000 */
[----:B------:R-:W-:Y:S02]  /*2440*/  SEL R21, R9, R20, !P1 ;  /* 0x0000001409157207 */ /* 0x000fe40004800000 */
[----:B------:R-:W-:Y:S01]  /*2450*/  SEL R7, R13, R24, !P1 ;  /* 0x000000180d077207 */ /* 0x000fe20004800000 */
[----:B---3--:R-:W-:Y:S01]  /*2460*/  IMAD.HI.U32 R20, R19, R2, RZ ;  /* 0x0000000213147227 */ /* 0x008fe200078e00ff */
[----:B------:R-:W-:-:S03]  /*2470*/  IADD3 R17, PT, PT, -R5, RZ, RZ ;  /* 0x000000ff05117210 */ /* 0x000fc60007ffe1ff */
        /* <DEDUP_REMOVED lines=11> */
[----:B------:R-:W-:-:S04]  /*2530*/  @!P0 IMAD.HI.U32 R20, R7, R2, RZ ;  /* 0x0000000207148227 */ /* 0x000fc800078e00ff */
[----:B------:R-:W-:Y:S01]  /*2540*/  IMAD.MOV R2, RZ, RZ, -R6 ;  /* 0x000000ffff027224 */ /* 0x000fe200078e0a06 */
[----:B------:R-:W-:-:S03]  /*2550*/  @!P0 SHF.R.U32.HI R20, RZ, R3, R20 ;  /* 0x00000003ff148219 */ /* 0x000fc60000011614 */
[----:B------:R-:W-:Y:S01]  /*2560*/  IMAD R2, R26, R2, R5 ;  /* 0x000000021a027224 */ /* 0x000fe200078e0205 */
        /* <DEDUP_REMOVED lines=9> */
.L_x_40:
[----:B------:R-:W1:Y:S02]  /*2600*/  LDCU UR8, c[0x0][0xb30] ;  /* 0x00016600ff0877ac */ /* 0x000e640008000800 */
[----:B-1----:R-:W-:-:S09]  /*2610*/  UISETP.NE.AND UP0, UPT, UR8, 0x1, UPT ;  /* 0x000000010800788c */ /* 0x002fd2000bf05270 */
[----:B------:R-:W-:Y:S05]  /*2620*/  BRA.U UP0, `(.L_x_41) ;  /* 0x0000000100407547 */ /* 0x000fea000b800000 */
[----:B------:R-:W1:Y:S08]  /*2630*/  LDC.64 R4, c[0x0][0xb10] ;  /* 0x0002c400ff047b82 */ /* 0x000e700000000a00 */
[----:B------:R-:W2:Y:S08]  /*2640*/  LDC.64 R2, c[0x0][0xb18] ;  /* 0x0002c600ff027b82 */ /* 0x000eb00000000a00 */
[----:B------:R-:W4:Y:S08]  /*2650*/  LDC R6, c[0x0][0xb20] ;  /* 0x0002c800ff067b82 */ /* 0x000f300000000800 */
[----:B------:R-:W3:Y:S01]  /*2660*/  LDC R18, c[0x0][0xb0c] ;  /* 0x0002c300ff127b82 */ /* 0x000ee20000000800 */
[----:B-1----:R-:W-:-:S05]  /*2670*/  IMAD.HI.U32 R4, R13, R4, RZ ;  /* 0x000000040d047227 */ /* 0x002fca00078e00ff */
[----:B------:R-:W-:Y:S01]  /*2680*/  SHF.R.U32.HI R4, RZ, R5, R4 ;  /* 0x00000005ff047219 */ /* 0x000fe20000011604 */
[----:B--2---:R-:W-:Y:S01]  /*2690*/  IMAD.HI.U32 R3, R11, R3, RZ ;  /* 0x000000030b037227 */ /* 0x004fe200078e00ff */
[----:B------:R-:W-:-:S04]  /*26a0*/  ISETP.NE.AND P0, PT, R2, 0x1, PT ;  /* 0x000000010200780c */ /* 0x000fc80003f05270 */
[----:B----4-:R-:W-:-:S04]  /*26b0*/  SHF.R.U32.HI R6, RZ, R6, R3 ;  /* 0x00000006ff067219 */ /* 0x010fc80000011603 */
[----:B------:R-:W-:Y:S02]  /*26c0*/  SEL R3, R11, R6, !P0 ;  /* 0x000000060b037207 */ /* 0x000fe40004000000 */
[----:B---3--:R-:W-:-:S04]  /*26d0*/  ISETP.NE.AND P1, PT, R18, 0x1, PT ;  /* 0x000000011200780c */ /* 0x008fc80003f25270 */
[----:B------:R-:W-:-:S05]  /*26e0*/  SEL R4, R13, R4, !P1 ;  /* 0x000000040d047207 */ /* 0x000fca0004800000 */
[----:B------:R-:W-:Y:S02]  /*26f0*/  IMAD.IADD R5, R3, 0x1, -R4 ;  /* 0x0000000103057824 */ /* 0x000fe400078e0a04 */
[----:B------:R-:W-:Y:S02]  /*2700*/  IMAD.IADD R3, R4, 0x1, -R3 ;  /* 0x0000000104037824 */ /* 0x000fe400078e0a03 */
[----:B------:R-:W-:Y:S02]  /*2710*/  IMAD R13, R5, R18, R13 ;  /* 0x00000012050d7224 */ /* 0x000fe400078e020d */
[----:B------:R-:W-:-:S07]  /*2720*/  IMAD R11, R3, R2, R11 ;  /* 0x00000002030b7224 */ /* 0x000fce00078e020b */
.L_x_41:
[----:B------:R-:W-:Y:S01]  /*2730*/  VIADD R14, R14, 0x1 ;  /* 0x000000010e0e7836 */ /* 0x000fe20000000000 */
[----:B------:R-:W-:Y:S01]  /*2740*/  PLOP3.LUT P1, PT, PT, PT, PT, 0x80, 0x8 ;  /* 0x000000000008781c */ /* 0x000fe20003f2f070 */
[----:B------:R-:W-:Y:S02]  /*2750*/  IMAD.IADD R21, R13, 0x1, R64 ;  /* 0x000000010d157824 */ /* 0x000fe400078e0240 */
[----:B------:R-:W-:Y:S01]  /*2760*/  IMAD.IADD R20, R11, 0x1, R62 ;  /* 0x000000010b147824 */ /* 0x000fe200078e023e */
[----:B------:R-:W-:-:S04]  /*2770*/  ISETP.NE.AND P0, PT, R14, 0x2, PT ;  /* 0x000000020e00780c */ /* 0x000fc80003f05270 */
[----:B------:R-:W-:Y:S02]  /*2780*/  SEL R3, RZ, 0x1, P0 ;  /* 0x00000001ff037807 */ /* 0x000fe40000000000 */
[----:B------:R-:W-:Y:S02]  /*2790*/  SEL R14, R14, RZ, P0 ;  /* 0x000000ff0e0e7207 */ /* 0x000fe40000000000 */
[----:B------:R-:W-:Y:S01]  /*27a0*/  LOP3.LUT R12, R12, R3, RZ, 0x3c, !PT ;  /* 0x000000030c0c7212 */ /* 0x000fe200078e3cff */
[----:B------:R-:W-:Y:S06]  /*27b0*/  @P2 BRA `(.L_x_42) ;  /* 0xfffffff000502947 */ /* 0x000fec000383ffff */
[----:B------:R-:W-:Y:S01]  /*27c0*/  UIADD3 UR6, UPT, UPT, UR6, 0x20, URZ ;  /* 0x0000002006067890 */ /* 0x000fe2000fffe0ff */
[----:B------:R-:W-:-:S03]  /*27d0*/  SHF.L.U32 R3, R15, 0x1f, RZ ;  /* 0x0000001f0f037819 */ /* 0x000fc600000006ff */
[----:B------:R-:W-:-:S09]  /*27e0*/  ULEA UR4, UR26, UR6, 0x3 ;  /* 0x000000061a047291 */ /* 0x000fd2000f8e18ff */
[----:B------:R-:W1:Y:S02]  /*27f0*/  SYNCS.PHASECHK.TRANS64.TRYWAIT P0, [UR4], R3 ;  /* 0x00000003ff0075a7 */ /* 0x000e640008001104 */
[----:B-1----:R-:W-:Y:S05]  /*2800*/  @!P0 BRA `(.L_x_43) ;  /* 0x0000006000bc8947 */ /* 0x002fea0003800000 */
.L_x_154:
[----:B------:R-:W-:-:S04]  /*2810*/  UIADD3 UR5, UPT, UPT, UR26, 0x1, URZ ;  /* 0x000000011a057890 */ /* 0x000fc8000fffe0ff */
[----:B------:R-:W-:-:S04]  /*2820*/  UISETP.NE.AND UP0, UPT, UR5, 0x4, UPT ;  /* 0x000000040500788c */ /* 0x000fc8000bf05270 */
[----:B------:R-:W-:Y:S02]  /*2830*/  USEL UR7, URZ, 0x1, UP0 ;  /* 0x00000001ff077887 */ /* 0x000fe40008000000 */
[----:B------:R-:W-:-:S04]  /*2840*/  USEL UR5, UR5, URZ, UP0 ;  /* 0x000000ff05057287 */ /* 0x000fc80008000000 */
[----:B------:R-:W-:Y:S01]  /*2850*/  ULEA UR4, UR5, UR6, 0x3 ;  /* 0x0000000605047291 */ /* 0x000fe2000f8e18ff */
[----:B------:R-:W-:-:S04]  /*2860*/  LOP3.LUT R2, R15, UR7, RZ, 0x3c, !PT ;  /* 0x000000070f027c12 */ /* 0x000fc8000f8e3cff */
[----:B-1----:R-:W-:-:S04]  /*2870*/  SHF.L.U32 R3, R2, 0x1f, RZ ;  /* 0x0000001f02037819 */ /* 0x002fc800000006ff */
[----:B------:R-:W1:Y:S02]  /*2880*/  SYNCS.PHASECHK.TRANS64.TRYWAIT P0, [UR4], R3 ;  /* 0x00000003ff0075a7 */ /* 0x000e640008001104 */
[----:B-1----:R-:W-:Y:S05]  /*2890*/  @!P0 BRA `(.L_x_44) ;  /* 0x0000006000b08947 */ /* 0x002fea0003800000 */
.L_x_156:
        /* <DEDUP_REMOVED lines=9> */
.L_x_158:
[----:B------:R-:W-:-:S04]  /*2930*/  UIADD3 UR5, UPT, UPT, UR5, 0x1, URZ ;  /* 0x0000000105057890 */ /* 0x000fc8000fffe0ff */
[----:B------:R-:W-:-:S04]  /*2940*/  UISETP.NE.AND UP0, UPT, UR5, 0x4, UPT ;  /* 0x000000040500788c */ /* 0x000fc8000bf05270 */
[----:B------:R-:W-:Y:S02]  /*2950*/  USEL UR4, URZ, 0x1, UP0 ;  /* 0x00000001ff047887 */ /* 0x000fe40008000000 */
[----:B------:R-:W-:-:S04]  /*2960*/  USEL UR5, UR5, URZ, UP0 ;  /* 0x000000ff05057287 */ /* 0x000fc80008000000 */
[----:B------:R-:W-:Y:S01]  /*2970*/  ULEA UR5, UR5, UR6, 0x3 ;  /* 0x0000000605057291 */ /* 0x000fe2000f8e18ff */
[----:B-1----:R-:W-:-:S04]  /*2980*/  LOP3.LUT R3, R2, UR4, RZ, 0x3c, !PT ;  /* 0x0000000402037c12 */ /* 0x002fc8000f8e3cff */
[----:B------:R-:W-:Y:S01]  /*2990*/  SHF.L.U32 R3, R3, 0x1f, RZ ;  /* 0x0000001f03037819 */ /* 0x000fe200000006ff */
[----:B---3--:R-:W-:-:S07]  /*29a0*/  IMAD.U32 R0, RZ, RZ, UR5 ;  /* 0x00000005ff007e24 */ /* 0x008fce000f8e00ff */
.L_x_46:
[----:B-1----:R1:W2:Y:S02]  /*29b0*/  SYNCS.PHASECHK.TRANS64.TRYWAIT P0, [R0+URZ], R3 ;  /* 0x00000003000075a7 */ /* 0x0022a400080011ff */
[----:B--2---:R-:W-:Y:S05]  /*29c0*/  @!P0 NANOSLEEP.SYNCS 0x989680 ;  /* 0x009896800000895d */ /* 0x004fea0003900000 */
[----:B------:R-:W2:Y:S02]  /*29d0*/  @!P0 SYNCS.PHASECHK.TRANS64 P0, [R0+URZ], R3 ;  /* 0x00000003000085a7 */ /* 0x000ea400080010ff */
[----:B--2---:R-:W-:Y:S05]  /*29e0*/  @P0 EXIT ;  /* 0x000000000000094d */ /* 0x004fea0003800000 */
[----:B------:R-:W-:Y:S05]  /*29f0*/  BRA `(.L_x_46) ;  /* 0xfffffffc00ec7947 */ /* 0x000fea000383ffff */
.L_x_22:
[----:B------:R-:W-:-:S04]  /*2a00*/  UISETP.NE.AND UP0, UPT, UR37, URZ, UPT ;  /* 0x000000ff2500728c */ /* 0x000fc8000bf05270 */
[----:B------:R-:W-:-:S09]  /*2a10*/  UISETP.NE.OR UP0, UPT, UR10, 0x1, UP0 ;  /* 0x000000010a00788c */ /* 0x000fd20008705670 */
[----:B------:R-:W-:Y:S05]  /*2a20*/  BRA.U UP0, `(.L_x_47) ;  /* 0x00000005004c7547 */ /* 0x000fea000b800000 */
[----:B------:R-:W-:Y:S01]  /*2a30*/  HFMA2 R11, -RZ, RZ, 0, 0 ;  /* 0x00000000ff0b7431 */ /* 0x000fe200000001ff */
[----:B------:R-:W-:Y:S01]  /*2a40*/  ISETP.GE.U32.AND P2, PT, R10, 0x8, PT ;  /* 0x000000080a00780c */ /* 0x000fe20003f46070 */
[----:B------:R-:W-:Y:S01]  /*2a50*/  IMAD.MOV.U32 R12, RZ, RZ, 0x1 ;  /* 0x00000001ff0c7424 */ /* 0x000fe200078e00ff */
[----:B------:R-:W-:Y:S01]  /*2a60*/  CS2R R8, SRZ ;  /* 0x0000000000087805 */ /* 0x000fe2000001ff00 */
[----:B------:R-:W-:Y:S01]  /*2a70*/  IMAD.MOV.U32 R3, RZ, RZ, RZ ;  /* 0x000000ffff037224 */ /* 0x000fe200078e00ff */
[----:B------:R-:W-:Y:S01]  /*2a80*/  UMOV UR4, 0x400 ;  /* 0x0000040000047882 */ /* 0x000fe20000000000 */
[----:B------:R-:W-:Y:S01]  /*2a90*/  UMOV UR6, URZ ;  /* 0x000000ff00067c82 */ /* 0x000fe20008000000 */
[----:B------:R-:W-:-:S12]  /*2aa0*/  ULEA UR37, UR37, UR4, 0x18 ;  /* 0x0000000425257291 */ /* 0x000fd8000f8ec0ff */
.L_x_51:
[----:B------:R-:W-:Y:S02]  /*2ab0*/  LEA R0, R3, UR37, 0x3 ;  /* 0x0000002503007c11 */ /* 0x000fe4000f8e18ff */
[----:B------:R-:W-:-:S03]  /*2ac0*/  SHF.L.U32 R5, R8, 0x1f, RZ ;  /* 0x0000001f08057819 */ /* 0x000fc600000006ff */
[----:B------:R-:W-:Y:S01]  /*2ad0*/  VIADD R4, R0, 0x100 ;  /* 0x0000010000047836 */ /* 0x000fe20000000000 */
[----:B------:R-:W1:Y:S02]  /*2ae0*/  SYNCS.PHASECHK.TRANS64.TRYWAIT P0, [R0+URZ+0xf0], R5 ;  /* 0x0000f005000075a7 */ /* 0x000e6400080011ff */
[----:B-1----:R-:W-:Y:S05]  /*2af0*/  @!P0 BRA `(.L_x_48) ;  /* 0x0000006000488947 */ /* 0x002fea0003800000 */
.L_x_159:
[----:B------:R-:W-:Y:S01]  /*2b00*/  ULEA UR5, UR6, UR37, 0x3 ;  /* 0x0000002506057291 */ /* 0x000fe2000f8e18ff */
[----:B------:R-:W-:Y:S01]  /*2b10*/  PRMT R4, RZ, 0x654, R4 ;  /* 0x00000654ff047816 */ /* 0x000fe20000000004 */
[----:B-1----:R-:W-:Y:S01]  /*2b20*/  @!P2 IMAD.MOV.U32 R5, RZ, RZ, 0x10 ;  /* 0x00000010ff05a424 */ /* 0x002fe200078e00ff */
[----:B------:R-:W-:Y:S01]  /*2b30*/  SHF.L.U32 R7, R12, 0x1f, RZ ;  /* 0x0000001f0c077819 */ /* 0x000fe200000006ff */
[----:B------:R-:W-:Y:S01]  /*2b40*/  UIADD3 UR4, UPT, UPT, UR5, 0x90, URZ ;  /* 0x0000009005047890 */ /* 0x000fe2000fffe0ff */
[----:B------:R1:W-:Y:S05]  /*2b50*/  SYNCS.ARRIVE.TRANS64.RED.A1T0 RZ, [R4+URZ], RZ ;  /* 0x000000ff04ff79a7 */ /* 0x0003ea00081004ff */
[----:B------:R-:W-:Y:S01]  /*2b60*/  IMAD.U32 R13, RZ, RZ, UR4 ;  /* 0x00000004ff0d7e24 */ /* 0x000fe2000f8e00ff */
[----:B------:R-:W2:Y:S04]  /*2b70*/  SYNCS.PHASECHK.TRANS64.TRYWAIT P0, [UR5+0xa0], R7 ;  /* 0x0000a007ff0075a7 */ /* 0x000ea80008001105 */
[----:B------:R-:W-:Y:S01]  /*2b80*/  PRMT R13, R10, 0x654, R13 ;  /* 0x000006540a0d7816 */ /* 0x000fe2000000000d */
[----:B-12---:R-:W-:Y:S06]  /*2b90*/  @!P0 BRA `(.L_x_49) ;  /* 0x0000006000348947 */ /* 0x006fec0003800000 */
.L_x_161:
[----:B------:R-:W-:Y:S01]  /*2ba0*/  ULEA UR4, UR6, UR37, 0x4 ;  /* 0x0000002506047291 */ /* 0x000fe2000f8e20ff */
[----:B------:R-:W-:Y:S01]  /*2bb0*/  SEL R2, R13, R2, !P2 ;  /* 0x000000020d027207 */ /* 0x000fe20005000000 */
[----:B------:R-:W-:Y:S01]  /*2bc0*/  UIADD3 UR5, UPT, UPT, UR5, 0x90, URZ ;  /* 0x0000009005057890 */ /* 0x000fe2000fffe0ff */
[----:B-1----:R-:W-:Y:S01]  /*2bd0*/  LEA R0, R11, UR37, 0x3 ;  /* 0x000000250b007c11 */ /* 0x002fe2000f8e18ff */
[----:B------:R-:W-:Y:S01]  /*2be0*/  UIADD3 UR4, UPT, UPT, UR4, 0x120, URZ ;  /* 0x0000012004047890 */ /* 0x000fe2000fffe0ff */
[----:B------:R1:W-:Y:S01]  /*2bf0*/  @!P2 SYNCS.ARRIVE.TRANS64.RED RZ, [R2+URZ], R5 ;  /* 0x0000000502ffa9a7 */ /* 0x0003e200080004ff */
[----:B------:R-:W-:Y:S01]  /*2c00*/  UIADD3 UR6, UPT, UPT, UR6, 0x1, URZ ;  /* 0x0000000106067890 */ /* 0x000fe2000fffe0ff */
[----:B------:R-:W-:-:S03]  /*2c10*/  VIADD R3, R3, 0x1 ;  /* 0x0000000103037836 */ /* 0x000fc60000000000 */
[----:B------:R-:W-:Y:S02]  /*2c20*/  UISETP.NE.AND UP0, UPT, UR6, 0x2, UPT ;  /* 0x000000020600788c */ /* 0x000fe4000bf05270 */
[----:B------:R-:W-:Y:S01]  /*2c30*/  ISETP.NE.AND P0, PT, R3, 0x2, PT ;  /* 0x000000020300780c */ /* 0x000fe20003f05270 */
[----:B------:R-:W-:Y:S06]  /*2c40*/  UGETNEXTWORKID.BROADCAST [UR4], [UR5] ;  /* 0x00000000040073ca */ /* 0x000fec0008000100 */
[----:B------:R-:W-:Y:S02]  /*2c50*/  USEL UR4, URZ, 0x1, UP0 ;  /* 0x00000001ff047887 */ /* 0x000fe40008000000 */
[----:B------:R-:W-:-:S04]  /*2c60*/  USEL UR6, UR6, URZ, UP0 ;  /* 0x000000ff06067287 */ /* 0x000fc80008000000 */
[----:B------:R-:W-:Y:S02]  /*2c70*/  LOP3.LUT R12, R12, UR4, RZ, 0x3c, !PT ;  /* 0x000000040c0c7c12 */ /* 0x000fe4000f8e3cff */
[----:B-1----:R-:W-:-:S04]  /*2c80*/  SHF.L.U32 R5, R9, 0x1f, RZ ;  /* 0x0000001f09057819 */ /* 0x002fc800000006ff */
[----:B------:R-:W1:Y:S02]  /*2c90*/  SYNCS.PHASECHK.TRANS64.TRYWAIT P1, [R0+URZ+0x90], R5 ;  /* 0x00009005000075a7 */ /* 0x000e6400080211ff */
[----:B-1----:R-:W-:Y:S05]  /*2ca0*/  @!P1 BRA `(.L_x_50) ;  /* 0x0000006000089947 */ /* 0x002fea0003800000 */
.L_x_162:
[----:B------:R-:W-:Y:S01]  /*2cb0*/  LEA R4, R11, UR37, 0x4 ;  /* 0x000000250b047c11 */ /* 0x000fe2000f8e20ff */
[----:B-1----:R-:W-:Y:S01]  /*2cc0*/  VIADD R0, R0, 0xa0 ;  /* 0x000000a000007836 */ /* 0x002fe20000000000 */
[----:B------:R-:W-:Y:S01]  /*2cd0*/  SEL R3, R3, RZ, P0 ;  /* 0x000000ff03037207 */ /* 0x000fe20000000000 */
[----:B------:R-:W-:-:S03]  /*2ce0*/  VIADD R11, R11, 0x1 ;  /* 0x000000010b0b7836 */ /* 0x000fc60000000000 */
[----:B------:R-:W1:Y:S01]  /*2cf0*/  LDS.128 R4, [R4+0x120] ;  /* 0x0001200004047984 */ /* 0x000e620000000c00 */
[----:B------:R-:W-:Y:S02]  /*2d00*/  PRMT R0, RZ, 0x654, R0 ;  /* 0x00000654ff007816 */ /* 0x000fe40000000000 */
[C---:B------:R-:W-:Y:S01]  /*2d10*/  ISETP.NE.AND P1, PT, R11.reuse, 0x2, PT ;  /* 0x000000020b00780c */ /* 0x040fe20003f25270 */
[----:B------:R-:W-:Y:S01]  /*2d20*/  @!PT LDS RZ, [RZ] ;  /* 0x00000000fffff984 */ /* 0x000fe20000000800 */
[----:B------:R-:W-:Y:S01]  /*2d30*/  @!PT LDS RZ, [RZ] ;  /* 0x00000000fffff984 */ /* 0x000fe20000000800 */
[----:B------:R-:W-:Y:S01]  /*2d40*/  @!PT LDS RZ, [RZ] ;  /* 0x00000000fffff984 */ /* 0x000fe20000000800 */
[----:B------:R-:W-:Y:S01]  /*2d50*/  @!PT LDS RZ, [RZ] ;  /* 0x00000000fffff984 */ /* 0x000fe20000000800 */
[----:B------:R2:W-:Y:S06]  /*2d60*/  MEMBAR.ALL.CTA ;  /* 0x0000000000007992 */ /* 0x0005ec0000008000 */
[----:B--2---:R-:W2:Y:S01]  /*2d70*/  FENCE.VIEW.ASYNC.S ;  /* 0x00000000000073c6 */ /* 0x004ea20000000000 */
[----:B------:R-:W-:Y:S01]  /*2d80*/  SEL R11, R11, RZ, P1 ;  /* 0x000000ff0b0b7207 */ /* 0x000fe20000800000 */
[----:B--2---:R2:W-:Y:S01]  /*2d90*/  SYNCS.ARRIVE.TRANS64.RED.A1T0 RZ, [R0+URZ], RZ ;  /* 0x000000ff00ff79a7 */ /* 0x0045e200081004ff */
[----:B-1----:R-:W-:-:S02]  /*2da0*/  LOP3.LUT P3, RZ, R6, 0x1, RZ, 0xc0, !PT ;  /* 0x0000000106ff7812 */ /* 0x002fc4000786c0ff */
[----:B------:R-:W-:-:S04]  /*2db0*/  SEL R5, RZ, 0x1, P0 ;  /* 0x00000001ff057807 */ /* 0x000fc80000000000 */
[----:B------:R-:W-:Y:S02]  /*2dc0*/  LOP3.LUT R8, R8, R5, RZ, 0x3c, !PT ;  /* 0x0000000508087212 */ /* 0x000fe400078e3cff */
[----:B--2---:R-:W-:-:S04]  /*2dd0*/  SEL R0, RZ, 0x1, P1 ;  /* 0x00000001ff007807 */ /* 0x004fc80000800000 */
[----:B------:R-:W-:Y:S01]  /*2de0*/  LOP3.LUT R9, R9, R0, RZ, 0x3c, !PT ;  /* 0x0000000009097212 */ /* 0x000fe200078e3cff */
[----:B------:R-:W-:Y:S06]  /*2df0*/  @P3 BRA `(.L_x_51) ;  /* 0xfffffffc002c3947 */ /* 0x000fec000383ffff */
[----:B------:R-:W-:Y:S01]  /*2e00*/  ULEA UR5, UR6, UR37, 0x3 ;  /* 0x0000002506057291 */ /* 0x000fe2000f8e18ff */
[----:B------:R-:W-:-:S08]  /*2e10*/  SHF.L.U32 R3, R12, 0x1f, RZ ;  /* 0x0000001f0c037819 */ /* 0x000fd000000006ff */
[----:B------:R-:W1:Y:S02]  /*2e20*/  SYNCS.PHASECHK.TRANS64 P0, [UR5+0xa0], R3 ;  /* 0x0000a003ff0075a7 */ /* 0x000e640008001005 */
[----:B-1----:R-:W-:Y:S05]  /*2e30*/  @P0 BRA `(.L_x_52) ;  /* 0x0000000000080947 */ /* 0x002fea0003800000 */
[----:B------:R-:W1:Y:S02]  /*2e40*/  SYNCS.PHASECHK.TRANS64.TRYWAIT P0, [UR5+0xa0], R3 ;  /* 0x0000a003ff0075a7 */ /* 0x000e640008001105 */
[----:B-1----:R-:W-:Y:S05]  /*2e50*/  @!P0 BRA `(.L_x_53) ;  /* 0x0000005c00b08947 */ /* 0x002fea0003800000 */
.L_x_52:
[----:B------:R-:W-:-:S04]  /*2e60*/  UIADD3 UR4, UPT, UPT, UR6, 0x1, URZ ;  /* 0x0000000106047890 */ /* 0x000fc8000fffe0ff */
[----:B------:R-:W-:-:S04]  /*2e70*/  UISETP.NE.AND UP0, UPT, UR4, 0x2, UPT ;  /* 0x000000020400788c */ /* 0x000fc8000bf05270 */
[----:B------:R-:W-:Y:S02]  /*2e80*/  USEL UR7, URZ, 0x1, UP0 ;  /* 0x00000001ff077887 */ /* 0x000fe40008000000 */
[----:B------:R-:W-:-:S04]  /*2e90*/  USEL UR4, UR4, URZ, UP0 ;  /* 0x000000ff04047287 */ /* 0x000fc80008000000 */
[----:B------:R-:W-:Y:S01]  /*2ea0*/  ULEA UR4, UR4, UR37, 0x3 ;  /* 0x0000002504047291 */ /* 0x000fe2000f8e18ff */
[----:B-1----:R-:W-:-:S04]  /*2eb0*/  LOP3.LUT R3, R12, UR7, RZ, 0x3c, !PT ;  /* 0x000000070c037c12 */ /* 0x002fc8000f8e3cff */
[----:B------:R-:W-:-:S04]  /*2ec0*/  SHF.L.U32 R0, R3, 0x1f, RZ ;  /* 0x0000001f03007819 */ /* 0x000fc800000006ff */
[----:B------:R-:W1:Y:S02]  /*2ed0*/  SYNCS.PHASECHK.TRANS64 P0, [UR4+0xa0], R0 ;  /* 0x0000a000ff0075a7 */ /* 0x000e640008001004 */
[----:B-1----:R-:W-:Y:S05]  /*2ee0*/  @P0 EXIT ;  /* 0x000000000000094d */ /* 0x002fea0003800000 */
[----:B------:R-:W-:Y:S02]  /*2ef0*/  SHF.L.U32 R3, R3, 0x1f, RZ ;  /* 0x0000001f03037819 */ /* 0x000fe400000006ff */
[----:B------:R-:W-:-:S07]  /*2f00*/  MOV R0, UR4 ;  /* 0x0000000400007c02 */ /* 0x000fce0008000f00 */
.L_x_54:
[----:B-1----:R1:W2:Y:S02]  /*2f10*/  SYNCS.PHASECHK.TRANS64.TRYWAIT P0, [R0+URZ+0xa0], R3 ;  /* 0x0000a003000075a7 */ /* 0x0022a400080011ff */
[----:B--2---:R-:W-:Y:S05]  /*2f20*/  @!P0 NANOSLEEP.SYNCS 0x989680 ;  /* 0x009896800000895d */ /* 0x004fea0003900000 */
[----:B------:R-:W2:Y:S02]  /*2f30*/  @!P0 SYNCS.PHASECHK.TRANS64 P0, [R0+URZ+0xa0], R3 ;  /* 0x0000a003000085a7 */ /* 0x000ea400080010ff */
[----:B--2---:R-:W-:Y:S05]  /*2f40*/  @P0 EXIT ;  /* 0x000000000000094d */ /* 0x004fea0003800000 */
[----:B------:R-:W-:Y:S05]  /*2f50*/  BRA `(.L_x_54) ;  /* 0xfffffffc00ec7947 */ /* 0x000fea000383ffff */
.L_x_47:
[----:B------:R-:W-:Y:S05]  /*2f60*/  BRA.U UP3, `(.L_x_55) ;  /* 0x0000001103d47547 */ /* 0x000fea000b800000 */
[----:B------:R-:W-:Y:S01]  /*2f70*/  UMOV UR4, 0x40 ;  /* 0x0000004000047882 */ /* 0x000fe20000000000 */
[----:B------:R-:W-:Y:S01]  /*2f80*/  NOP ;  /* 0x0000000000007918 */ /* 0x000fe20000000000 */
[----:B------:R-:W-:Y:S01]  /*2f90*/  ULEA UR4, UR37, UR4, 0x18 ;  /* 0x0000000425047291 */ /* 0x000fe2000f8ec0ff */
[----:B------:R-:W-:Y:S02]  /*2fa0*/  UMOV UR5, 0x400 ;  /* 0x0000040000057882 */ /* 0x000fe40000000000 */
[----:B------:R-:W-:-:S06]  /*2fb0*/  ULEA UR37, UR37, UR5, 0x18 ;  /* 0x0000000525257291 */ /* 0x000fcc000f8ec0ff */
[----:B------:R-:W1:Y:S02]  /*2fc0*/  LDS.U8 R2, [UR4+0x1c] ;  /* 0x00001c04ff027984 */ /* 0x000e640008000000 */
[----:B-1----:R-:W-:-:S13]  /*2fd0*/  ISETP.NE.AND P0, PT, R2, RZ, PT ;  /* 0x000000ff0200720c */ /* 0x002fda0003f05270 */
[----:B------:R-:W-:Y:S05]  /*2fe0*/  @P0 BRA `(.L_x_56) ;  /* 0x0000000400080947 */ /* 0x000fea0003800000 */
[----:B------:R-:W-:Y:S02]  /*2ff0*/  UISETP.NE.U32.AND UP0, UPT, UR9, 0x1, UPT ;  /* 0x000000010900788c */ /* 0x000fe4000bf05070 */
[----:B------:R-:W-:-:S07]  /*3000*/  UIADD3 UR6, UPT, UPT, UR4, 0x8, URZ ;  /* 0x0000000804067890 */ /* 0x000fce000fffe0ff */
[----:B------:R-:W-:Y:S05]  /*3010*/  BRA.U !UP0, `(.L_x_57) ;  /* 0x00000001089c7547 */ /* 0x000fea000b800000 */
[----:B------:R-:W-:Y:S01]  /*3020*/  ELECT P0, URZ, PT ;  /* 0x0000000000ff782f */ /* 0x000fe20003800000 */
[----:B------:R-:W-:-:S12]  /*3030*/  BSSY B0, `(.L_x_57) ;  /* 0x0000025000007945 */ /* 0x000fd80003800000 */
[----:B------:R-:W-:Y:S05]  /*3040*/  @!P0 BRA `(.L_x_58) ;  /* 0x00000000008c8947 */ /* 0x000fea0003800000 */
[----:B------:R-:W-:-:S05]  /*3050*/  UMOV UR5, 0x10 ;  /* 0x0000001000057882 */ /* 0x000fca0000000000 */
[----:B------:R-:W-:Y:S04]  /*3060*/  DEPBAR.LE SB1, 0x36 ;  /* 0x00009d800000791a */ /* 0x000fe80000000000 */
[----:B------:R-:W1:Y:S02]  /*3070*/  UTCATOMSWS.2CTA.FIND_AND_SET.ALIGN UP1, UR5, UR5 ;  /* 0x00000005000575e3 */ /* 0x000e640008220800 */
[----:B-1----:R-:W-:Y:S01]  /*3080*/  MOV R11, UR5 ;  /* 0x00000005000b7c02 */ /* 0x002fe20008000f00 */
[----:B------:R-:W-:Y:S06]  /*3090*/  BRA.U UP1, `(.L_x_59) ;  /* 0x0000000101187547 */ /* 0x000fec000b800000 */
.L_x_60:
[----:B------:R-:W-:Y:S05]  /*30a0*/  NANOSLEEP 0x64 ;  /* 0x000000640000795d */ /* 0x000fea0003800000 */
[----:B------:R-:W-:-:S05]  /*30b0*/  UMOV UR5, 0x10 ;  /* 0x0000001000057882 */ /* 0x000fca0000000000 */
[----:B------:R-:W-:Y:S04]  /*30c0*/  DEPBAR.LE SB1, 0x36 ;  /* 0x00009d800000791a */ /* 0x000fe80000000000 */
[----:B------:R-:W1:Y:S02]  /*30d0*/  UTCATOMSWS.2CTA.FIND_AND_SET.ALIGN UP1, UR5, UR5 ;  /* 0x00000005000575e3 */ /* 0x000e640008220800 */
[----:B-1----:R-:W-:Y:S01]  /*30e0*/  MOV R11, UR5 ;  /* 0x00000005000b7c02 */ /* 0x002fe20008000f00 */
[----:B------:R-:W-:Y:S05]  /*30f0*/  BRA.U !UP1, `(.L_x_60) ;  /* 0xfffffffd09e87547 */ /* 0x000fea000b83ffff */
.L_x_59:
[----:B------:R-:W1:Y:S01]  /*3100*/  LDS R5, [UR4+0x10] ;  /* 0x00001004ff057984 */ /* 0x000e620008000800 */
[----:B------:R-:W-:Y:S01]  /*3110*/  IMAD.U32 R3, RZ, RZ, UR37 ;  /* 0x00000025ff037e24 */ /* 0x000fe2000f8e00ff */
[----:B------:R-:W-:-:S03]  /*3120*/  MOV R2, UR8 ;  /* 0x0000000800027c02 */ /* 0x000fc60008000f00 */
[----:B------:R-:W-:Y:S01]  /*3130*/  VIADD R3, R3, 0x140 ;  /* 0x0000014003037836 */ /* 0x000fe20000000000 */
[----:B-1----:R-:W-:-:S04]  /*3140*/  SHF.L.U32 R5, R5, 0x1f, RZ ;  /* 0x0000001f05057819 */ /* 0x002fc800000006ff */
[----:B------:R-:W1:Y:S02]  /*3150*/  SYNCS.PHASECHK.TRANS64.TRYWAIT P0, [UR4+0x8], R5 ;  /* 0x00000805ff0075a7 */ /* 0x000e640008001104 */
[----:B-1----:R-:W-:Y:S05]  /*3160*/  @P0 BRA `(.L_x_61) ;  /* 0x0000000000080947 */ /* 0x002fea0003800000 */
[----:B------:R-:W1:Y:S02]  /*3170*/  SYNCS.PHASECHK.TRANS64.TRYWAIT P0, [UR4+0x8], R5 ;  /* 0x00000805ff0075a7 */ /* 0x000e640008001104 */
[----:B-1----:R-:W-:Y:S05]  /*3180*/  @!P0 BRA `(.L_x_62) ;  /* 0x0000005800fc8947 */ /* 0x002fea0003800000 */
.L_x_61:
[----:B-1----:R-:W-:Y:S01]  /*3190*/  HFMA2 R4, -RZ, RZ, 0, 5.9604644775390625e-08 ;  /* 0x00000001ff047431 */ /* 0x002fe200000001ff */
[----:B------:R-:W-:Y:S01]  /*31a0*/  UPRMT UR5, UR8, 0x654, UR6 ;  /* 0x0000065408057896 */ /* 0x000fe20008000006 */
[----:B------:R-:W-:Y:S01]  /*31b0*/  IMAD.MOV.U32 R6, RZ, RZ, 0xffff ;  /* 0x0000ffffff067424 */ /* 0x000fe200078e00ff */
[----:B------:R-:W-:Y:S01]  /*31c0*/  PRMT R2, R2, 0x654, R3 ;  /* 0x0000065402027816 */ /* 0x000fe20000000003 */
[----:B------:R-:W-:Y:S02]  /*31d0*/  IMAD.MOV.U32 R5, RZ, RZ, 0x4 ;  /* 0x00000004ff057424 */ /* 0x000fe400078e00ff */
[----:B------:R-:W-:Y:S01]  /*31e0*/  IMAD.SHL.U32 R9, R11, 0x20, RZ ;  /* 0x000000200b097824 */ /* 0x000fe200078e00ff */
[----:B------:R-:W-:Y:S02]  /*31f0*/  MOV R3, UR5 ;  /* 0x0000000500037c02 */ /* 0x000fe40008000f00 */
[-C--:B------:R-:W-:Y:S01]  /*3200*/  SHF.L.U32 R7, R6, R11.reuse, RZ ;  /* 0x0000000b06077219 */ /* 0x080fe200000006ff */
[----:B------:R1:W-:Y:S01]  /*3210*/  SYNCS.ARRIVE.TRANS64.RED RZ, [UR5], R5 ;  /* 0x00000005ffff79a7 */ /* 0x0003e20008000405 */
[----:B------:R-:W-:Y:S01]  /*3220*/  SHF.L.U32 R6, R4, R11, RZ ;  /* 0x0000000b04067219 */ /* 0x000fe200000006ff */
[----:B------:R1:W-:Y:S04]  /*3230*/  STS [UR37+0x140], R9 ;  /* 0x00014009ff007988 */ /* 0x0003e80008000825 */
[----:B------:R1:W-:Y:S04]  /*3240*/  STAS [R2.64], R11 ;  /* 0x0000000b02007dbd */ /* 0x0003e8000c0008ff */
[----:B------:R1:W-:Y:S04]  /*3250*/  ATOMS.OR RZ, [UR4+0x14], R7 ;  /* 0x00001407ffff798c */ /* 0x0003e8000b000004 */
[----:B------:R1:W-:Y:S04]  /*3260*/  ATOMS.OR RZ, [UR4+0x18], R6 ;  /* 0x00001806ffff798c */ /* 0x0003e8000b000004 */
[----:B------:R1:W-:Y:S02]  /*3270*/  ATOMS.XOR RZ, [UR4+0x10], R4 ;  /* 0x00001004ffff798c */ /* 0x0003e4000b800004 */
.L_x_58:
[----:B------:R-:W-:Y:S05]  /*3280*/  BSYNC B0 ;  /* 0x0000000000007941 */ /* 0x000fea0003800000 */
.L_x_57:
[----:B------:R-:W-:Y:S05]  /*3290*/  BRA.U UP0, `(.L_x_63) ;  /* 0x00000001006c7547 */ /* 0x000fea000b800000 */
[----:B------:R-:W-:-:S03]  /*32a0*/  UMOV UR5, 0xffffffff ;  /* 0xffffffff00057882 */ /* 0x000fc60000000000 */
[----:B------:R-:W-:Y:S05]  /*32b0*/  BRA.DIV UR5, `(.L_x_64) ;  /* 0x0000005a05c87947 */ /* 0x000fea000b800000 */
[----:B------:R-:W-:-:S13]  /*32c0*/  ELECT P6, URZ, PT ;  /* 0x0000000000ff782f */ /* 0x000fda00038c0000 */
.L_x_166:
[----:B------:R-:W-:Y:S05]  /*32d0*/  @!P6 BRA `(.L_x_63) ;  /* 0x00000000005ce947 */ /* 0x000fea0003800000 */
[----:B-1----:R-:W1:Y:S02]  /*32e0*/  LDS R3, [UR4+0x10] ;  /* 0x00001004ff037984 */ /* 0x002e640008000800 */
[----:B-1----:R-:W-:-:S04]  /*32f0*/  SHF.L.U32 R3, R3, 0x1f, RZ ;  /* 0x0000001f03037819 */ /* 0x002fc800000006ff */
[----:B------:R-:W1:Y:S02]  /*3300*/  SYNCS.PHASECHK.TRANS64.TRYWAIT P0, [UR4+0x8], R3 ;  /* 0x00000803ff0075a7 */ /* 0x000e640008001104 */
[----:B-1----:R-:W-:Y:S05]  /*3310*/  @P0 BRA `(.L_x_65) ;  /* 0x0000000000080947 */ /* 0x002fea0003800000 */
[----:B------:R-:W1:Y:S02]  /*3320*/  SYNCS.PHASECHK.TRANS64.TRYWAIT P0, [UR4+0x8], R3 ;  /* 0x00000803ff0075a7 */ /* 0x000e640008001104 */
[----:B-1----:R-:W-:Y:S05]  /*3330*/  @!P0 BRA `(.L_x_66) ;  /* 0x0000005800c88947 */ /* 0x002fea0003800000 */
.L_x_65:
[----:B------:R-:W2:Y:S01]  /*3340*/  LDS R5, [UR37+0x140] ;  /* 0x00014025ff057984 */ /* 0x000ea20008000800 */
[----:B-1----:R-:W-:Y:S02]  /*3350*/  HFMA2 R2, -RZ, RZ, 0, 5.9604644775390625e-08 ;  /* 0x00000001ff027431 */ /* 0x002fe400000001ff */
[----:B------:R-:W-:Y:S01]  /*3360*/  IMAD.MOV.U32 R3, RZ, RZ, 0xffff ;  /* 0x0000ffffff037424 */ /* 0x000fe200078e00ff */
[----:B------:R-:W-:Y:S01]  /*3370*/  UPRMT UR5, UR8, 0x654, UR6 ;  /* 0x0000065408057896 */ /* 0x000fe20008000006 */
[----:B--2---:R-:W-:-:S03]  /*3380*/  IMAD.SHL.U32 R4, R5, 0x20, RZ ;  /* 0x0000002005047824 */ /* 0x004fc600078e00ff */
[-C--:B------:R-:W-:Y:S02]  /*3390*/  SHF.L.U32 R3, R3, R5.reuse, RZ ;  /* 0x0000000503037219 */ /* 0x080fe400000006ff */
[----:B------:R-:W-:Y:S01]  /*33a0*/  SHF.L.U32 R5, R2, R5, RZ ;  /* 0x0000000502057219 */ /* 0x000fe200000006ff */
[----:B------:R2:W-:Y:S04]  /*33b0*/  STS [UR37+0x140], R4 ;  /* 0x00014004ff007988 */ /* 0x0005e80008000825 */
[----:B------:R2:W-:Y:S04]  /*33c0*/  ATOMS.OR RZ, [UR4+0x14], R3 ;  /* 0x00001403ffff798c */ /* 0x0005e8000b000004 */
[----:B------:R2:W-:Y:S01]  /*33d0*/  ATOMS.OR RZ, [UR4+0x18], R5 ;  /* 0x00001805ffff798c */ /* 0x0005e2000b000004 */
[----:B------:R-:W-:Y:S03]  /*33e0*/  SYNCS.ARRIVE.TRANS64.RED.A1T0 RZ, [UR5], RZ ;  /* 0x000000ffffff79a7 */ /* 0x000fe60008100405 */
[----:B------:R2:W-:Y:S01]  /*33f0*/  ATOMS.XOR RZ, [UR4+0x10], R2 ;  /* 0x00001002ffff798c */ /* 0x0005e2000b800004 */
[----:B------:R-:W-:Y:S05]  /*3400*/  BRA `(.L_x_63) ;  /* 0x0000000000107947 */ /* 0x000fea0003800000 */
.L_x_56:
[----:B------:R-:W-:-:S05]  /*3410*/  MOV R2, 0xffffffff ;  /* 0xffffffff00027802 */ /* 0x000fca0000000f00 */
[----:B------:R1:W-:Y:S02]  /*3420*/  STS [UR37+0x140], R2 ;  /* 0x00014002ff007988 */ /* 0x0003e40008000825 */
[----:B-1----:R-:W-:Y:S02]  /*3430*/  MOV R2, 0x3450 ;  /* 0x0000345000027802 */ /* 0x002fe40000000f00 */
[----:B-----5:R-:W-:Y:S05]  /*3440*/  CALL.REL.NOINC `($__internal_1_$__cuda_sm10x_tcgen05_guardrail_trap_phase_invalid_during_alloc) ;  /* 0x00000060009c7944 */ /* 0x020fea0003c00000 */
.L_x_63:
[----:B------:R-:W-:Y:S05]  /*3450*/  WARPSYNC.ALL ;  /* 0x0000000000007948 */ /* 0x000fea0003800000 */
[----:B------:R-:W3:Y:S01]  /*3460*/  S2UR UR5, SR_CgaCtaId ;  /* 0x00000000000579c3 */ /* 0x000ee20000008800 */
[----:B------:R-:W-:Y:S01]  /*3470*/  UMOV UR4, 0x400 ;  /* 0x0000040000047882 */ /* 0x000fe20000000000 */
[----:B------:R-:W-:-:S06]  /*3480*/  NOP ;  /* 0x0000000000007918 */ /* 0x000fcc0000000000 */
[----:B------:R-:W-:Y:S06]  /*3490*/  BAR.ARV 0x6, 0xa0 ;  /* 0x0182800000007b1d */ /* 0x000fec0000002000 */
[----:B------:R-:W4:Y:S01]  /*34a0*/  LDCU UR6, c[0x0][0x38c] ;  /* 0x00007180ff0677ac */ /* 0x000f220008000800 */
[----:B------:R-:W-:Y:S01]  /*34b0*/  LOP3.LUT R0, R0, 0xffff, RZ, 0xc0, !PT ;  /* 0x0000ffff00007812 */ /* 0x000fe200078ec0ff */
[----:B-1----:R-:W-:Y:S01]  /*34c0*/  IMAD.MOV.U32 R9, RZ, RZ, 0x1 ;  /* 0x00000001ff097424 */ /* 0x002fe200078e00ff */
[----:B------:R-:W-:Y:S01]  /*34d0*/  LOP3.LUT R8, R8, 0xffff, RZ, 0xc0, !PT ;  /* 0x0000ffff08087812 */ /* 0x000fe200078ec0ff */
[----:B------:R-:W-:Y:S01]  /*34e0*/  UMOV UR18, URZ ;  /* 0x000000ff00127c82 */ /* 0x000fe20008000000 */
[----:B------:R-:W-:Y:S01]  /*34f0*/  R2UR UR11, R0 ;  /* 0x00000000000b72ca */ /* 0x000fe200000e0000 */
[----:B------:R-:W-:Y:S01]  /*3500*/  UMOV UR17, URZ ;  /* 0x000000ff00117c82 */ /* 0x000fe20008000000 */
[----:B------:R-:W-:Y:S01]  /*3510*/  R2UR UR12, R8 ;  /* 0x00000000080c72ca */ /* 0x000fe200000e0000 */
[----:B------:R-:W-:Y:S01]  /*3520*/  IMAD.MOV.U32 R8, RZ, RZ, RZ ;  /* 0x000000ffff087224 */ /* 0x000fe200078e00ff */
[----:B------:R-:W-:Y:S01]  /*3530*/  UMOV UR16, URZ ;  /* 0x000000ff00107c82 */ /* 0x000fe20008000000 */
[----:B---3--:R-:W-:-:S02]  /*3540*/  ULEA UR5, UR5, UR4, 0x18 ;  /* 0x0000000405057291 */ /* 0x008fc4000f8ec0ff */
[----:B------:R-:W-:Y:S02]  /*3550*/  UISETP.NE.AND UP2, UPT, UR9, URZ, UPT ;  /* 0x000000ff0900728c */ /* 0x000fe4000bf45270 */
[----:B------:R-:W-:Y:S02]  /*3560*/  UIADD3 UR13, UPT, UPT, UR5, 0xc300, URZ ;  /* 0x0000c300050d7890 */ /* 0x000fe4000fffe0ff */
[----:B------:R-:W-:Y:S02]  /*3570*/  UIADD3 UR20, UPT, UPT, UR5, 0x4300, URZ ;  /* 0x0000430005147890 */ /* 0x000fe4000fffe0ff */
[----:B----4-:R-:W-:Y:S01]  /*3580*/  UIADD3 UR6, UPT, UPT, UR6, 0x3f, URZ ;  /* 0x0000003f06067890 */ /* 0x010fe2000fffe0ff */
[----:B--2---:R-:W1:Y:S01]  /*3590*/  LDS R2, [UR5+0x140] ;  /* 0x00014005ff027984 */ /* 0x004e620008000800 */
[----:B------:R-:W-:Y:S02]  /*35a0*/  USHF.R.U32.HI UR13, URZ, 0x4, UR13 ;  /* 0x00000004ff0d7899 */ /* 0x000fe4000801160d */
[----:B------:R-:W-:-:S02]  /*35b0*/  USHF.R.S32.HI UR4, URZ, 0x1f, UR6 ;  /* 0x0000001fff047899 */ /* 0x000fc40008011406 */
[----:B------:R-:W-:Y:S02]  /*35c0*/  USHF.R.U32.HI UR20, URZ, 0x4, UR20 ;  /* 0x00000004ff147899 */ /* 0x000fe40008011614 */
[----:B------:R-:W-:Y:S02]  /*35d0*/  ULEA.HI UR4, UR4, UR6, URZ, 0x6 ;  /* 0x0000000604047291 */ /* 0x000fe4000f8f30ff */
[----:B------:R-:W-:Y:S02]  /*35e0*/  ULOP3.LUT UR13, UR13, 0x3fff, URZ, 0xc0, !UPT ;  /* 0x00003fff0d0d7892 */ /* 0x000fe4000f8ec0ff */
[----:B------:R-:W-:Y:S01]  /*35f0*/  USHF.R.S32.HI UR4, URZ, 0x6, UR4 ;  /* 0x00000006ff047899 */ /* 0x000fe20008011404 */
[----:B------:R-:W-:Y:S01]  /*3600*/  UMOV UR28, 0x0 ;  /* 0x00000000001c7882 */ /* 0x000fe20000000000 */
[----:B------:R-:W-:Y:S02]  /*3610*/  UMOV UR29, 0x8208010 ;  /* 0x08208010001d7882 */ /* 0x000fe40000000000 */
[----:B------:R-:W-:-:S02]  /*3620*/  UISETP.LT.AND UP0, UPT, UR4, 0x1, UPT ;  /* 0x000000010400788c */ /* 0x000fc4000bf01270 */
[----:B------:R-:W-:Y:S02]  /*3630*/  ULOP3.LUT UR20, UR20, 0x3fff, URZ, 0xc0, !UPT ;  /* 0x00003fff14147892 */ /* 0x000fe4000f8ec0ff */
[----:B------:R-:W-:Y:S02]  /*3640*/  ULOP3.LUT UR13, UR13, 0x10000, URZ, 0xfc, !UPT ;  /* 0x000100000d0d7892 */ /* 0x000fe4000f8efcff */
[----:B------:R-:W-:Y:S01]  /*3650*/  USEL UR19, UR4, 0x1, !UP0 ;  /* 0x0000000104137887 */ /* 0x000fe2000c000000 */
[----:B------:R-:W-:Y:S01]  /*3660*/  UMOV UR26, 0x0 ;  /* 0x00000000001a7882 */ /* 0x000fe20000000000 */
[----:B------:R-:W-:Y:S01]  /*3670*/  UMOV UR27, 0x8208010 ;  /* 0x08208010001b7882 */ /* 0x000fe20000000000 */
[----:B------:R-:W-:Y:S01]  /*3680*/  UMOV UR24, 0x0 ;  /* 0x0000000000187882 */ /* 0x000fe20000000000 */
[----:B------:R-:W-:Y:S01]  /*3690*/  UMOV UR25, 0x8208010 ;  /* 0x0820801000197882 */ /* 0x000fe20000000000 */
[----:B------:R-:W-:Y:S01]  /*36a0*/  UMOV UR22, 0x0 ;  /* 0x0000000000167882 */ /* 0x000fe20000000000 */
[----:B------:R-:W-:Y:S01]  /*36b0*/  UMOV UR23, 0x8208010 ;  /* 0x0820801000177882 */ /* 0x000fe20000000000 */
[----:B-1----:R-:W-:-:S02]  /*36c0*/  R2UR UR21, R2 ;  /* 0x00000000021572ca */ /* 0x002fc400000e0000 */
[----:B------:R-:W-:-:S13]  /*36d0*/  CS2R R2, SRZ ;  /* 0x0000000000027805 */ /* 0x000fda000001ff00 */
.L_x_74:
[C---:B------:R-:W-:Y:S02]  /*36e0*/  LEA R0, R8.reuse, UR5, 0x3 ;  /* 0x0000000508007c11 */ /* 0x040fe4000f8e18ff */
[----:B------:R-:W-:Y:S02]  /*36f0*/  SHF.L.U32 R5, R3, 0x1f, RZ ;  /* 0x0000001f03057819 */ /* 0x000fe400000006ff */
[----:B------:R-:W-:Y:S02]  /*3700*/  LEA R4, R8, UR5, 0x4 ;  /* 0x0000000508047c11 */ /* 0x000fe4000f8e20ff */
[----:B------:R-:W1:Y:S02]  /*3710*/  SYNCS.PHASECHK.TRANS64.TRYWAIT P0, [R0+URZ+0x90], R5 ;  /* 0x00009005000075a7 */ /* 0x000e6400080011ff */
[----:B-1-34-:R-:W-:Y:S05]  /*3720*/  @!P0 BRA `(.L_x_67) ;  /* 0x0000005400e48947 */ /* 0x01afea0003800000 */
.L_x_167:
[----:B-1----:R-:W1:Y:S01]  /*3730*/  LDS.128 R4, [R4+0x120] ;  /* 0x0001200004047984 */ /* 0x002e620000000c00 */
[----:B------:R-:W-:Y:S02]  /*3740*/  VIADD R0, R0, 0xa0 ;  /* 0x000000a000007836 */ /* 0x000fe40000000000 */
[----:B------:R-:W-:Y:S01]  /*3750*/  VIADD R8, R8, 0x1 ;  /* 0x0000000108087836 */ /* 0x000fe20000000000 */
[----:B------:R-:W-:Y:S01]  /*3760*/  @!PT LDS RZ, [RZ] ;  /* 0x00000000fffff984 */ /* 0x000fe20000000800 */
[----:B------:R-:W-:Y:S01]  /*3770*/  @!PT LDS RZ, [RZ] ;  /* 0x00000000fffff984 */ /* 0x000fe20000000800 */
[----:B------:R-:W-:Y:S01]  /*3780*/  @!PT LDS RZ, [RZ] ;  /* 0x00000000fffff984 */ /* 0x000fe20000000800 */
[----:B------:R-:W-:Y:S01]  /*3790*/  @!PT LDS RZ, [RZ] ;  /* 0x00000000fffff984 */ /* 0x000fe20000000800 */
[----:B------:R2:W-:Y:S06]  /*37a0*/  MEMBAR.ALL.CTA ;  /* 0x0000000000007992 */ /* 0x0005ec0000008000 */
[----:B--2---:R-:W2:Y:S01]  /*37b0*/  FENCE.VIEW.ASYNC.S ;  /* 0x00000000000073c6 */ /* 0x004ea20000000000 */
[----:B------:R-:W-:-:S04]  /*37c0*/  PRMT R0, RZ, 0x654, R0 ;  /* 0x00000654ff007816 */ /* 0x000fc80000000000 */
[----:B--2---:R2:W-:Y:S01]  /*37d0*/  SYNCS.ARRIVE.TRANS64.RED.A1T0 RZ, [R0+URZ], RZ ;  /* 0x000000ff00ff79a7 */ /* 0x0045e200081004ff */
[----:B-1----:R-:W-:Y:S01]  /*37e0*/  LOP3.LUT P1, RZ, R6, 0x1, RZ, 0xc0, !PT ;  /* 0x0000000106ff7812 */ /* 0x002fe2000782c0ff */
[----:B--2---:R-:W-:-:S12]  /*37f0*/  BRA.U UP2, `(.L_x_68) ;  /* 0x0000000502087547 */ /* 0x004fd8000b800000 */
[----:B------:R-:W1:Y:S01]  /*3800*/  LDCU UR6, c[0x0][0x38c] ;  /* 0x00007180ff0677ac */ /* 0x000e620008000800 */
[----:B------:R-:W-:Y:S02]  /*3810*/  PLOP3.LUT P2, PT, PT, PT, PT, 0x80, 0x8 ;  /* 0x000000000008781c */ /* 0x000fe40003f4f070 */
[----:B------:R-:W-:Y:S01]  /*3820*/  SHF.L.U32 R5, R9, 0x1f, RZ ;  /* 0x0000001f09057819 */ /* 0x000fe200000006ff */
[----:B------:R-:W-:Y:S02]  /*3830*/  ULEA UR7, UR18, UR5, 0x3 ;  /* 0x0000000512077291 */ /* 0x000fe4000f8e18ff */
[----:B------:R-:W-:Y:S02]  /*3840*/  ULEA UR10, UR18, UR21, 0x6 ;  /* 0x00000015120a7291 */ /* 0x000fe4000f8e30ff */
[----:B-1----:R-:W-:-:S06]  /*3850*/  UISETP.GE.AND UP0, UPT, UR6, 0x1, UPT ;  /* 0x000000010600788c */ /* 0x002fcc000bf06270 */
[----:B------:R-:W-:-:S05]  /*3860*/  PLOP3.LUT P0, PT, PT, PT, UP0, 0x80, 0x8 ;  /* 0x000000000008781c */ /* 0x000fca0003f0f008 */
[----:B------:R-:W-:-:S08]  /*3870*/  @UP0 ULEA UR6, UR17, UR5, 0x3 ;  /* 0x0000000511060291 */ /* 0x000fd0000f8e18ff */
[----:B------:R-:W-:-:S04]  /*3880*/  @P0 SHF.L.U32 R0, R2, 0x1f, RZ ;  /* 0x0000001f02000819 */ /* 0x000fc800000006ff */
[----:B------:R1:W2:Y:S01]  /*3890*/  @P0 SYNCS.PHASECHK.TRANS64.TRYWAIT P2, [UR6], R0 ;  /* 0x00000000ff0005a7 */ /* 0x0002a20008041106 */
[----:B------:R-:W3:Y:S02]  /*38a0*/  SYNCS.PHASECHK.TRANS64.TRYWAIT P0, [UR7+0xd0], R5 ;  /* 0x0000d005ff0075a7 */ /* 0x000ee40008001107 */
[----:B-123--:R-:W-:Y:S05]  /*38b0*/  @!P0 BRA `(.L_x_69) ;  /* 0x0000005400948947 */ /* 0x00efea0003800000 */
.L_x_169:
[----:B------:R-:W-:Y:S01]  /*38c0*/  UMOV UR15, UR16 ;  /* 0x00000010000f7c82 */ /* 0x000fe20008000000 */
[----:B------:R-:W-:Y:S05]  /*38d0*/  BRA.U !UP0, `(.L_x_70) ;  /* 0x0000000108c07547 */ /* 0x000fea000b800000 */
[----:B------:R-:W-:Y:S02]  /*38e0*/  UIADD3 UR15, UPT, UPT, UR19, UR16, URZ ;  /* 0x00000010130f7290 */ /* 0x000fe4000fffe0ff */
[----:B------:R-:W-:Y:S01]  /*38f0*/  UPLOP3.LUT UP3, UPT, UPT, UPT, UPT, 0x40, 0x4 ;  /* 0x000000000004789c */ /* 0x000fe20003f6e870 */
[----:B------:R-:W-:Y:S01]  /*3900*/  UMOV UR14, UR4 ;  /* 0x00000004000e7c82 */ /* 0x000fe20008000000 */
[----:B------:R-:W-:-:S09]  /*3910*/  UMOV UR46, UR17 ;  /* 0x00000011002e7c82 */ /* 0x000fd20008000000 */
.L_x_73:
[----:B--2---:R-:W-:Y:S01]  /*3920*/  ULEA UR6, UR46, UR5, 0x3 ;  /* 0x000000052e067291 */ /* 0x004fe2000f8e18ff */
[----:B---3--:R-:W-:Y:S11]  /*3930*/  @P2 BRA `(.L_x_71) ;  /* 0x00000000000c2947 */ /* 0x008ff60003800000 */
[----:B-1----:R-:W-:Y:S04]  /*3940*/  SHF.L.U32 R5, R2, 0x1f, RZ ;  /* 0x0000001f02057819 */ /* 0x002fe800000006ff */
[----:B------:R-:W1:Y:S02]  /*3950*/  SYNCS.PHASECHK.TRANS64.TRYWAIT P0, [UR6], R5 ;  /* 0x00000005ff0075a7 */ /* 0x000e640008001106 */
[----:B-1----:R-:W-:Y:S05]  /*3960*/  @!P0 BRA `(.L_x_72) ;  /* 0x0000005400808947 */ /* 0x002fea0003800000 */
.L_x_71:
[----:B------:R-:W-:Y:S01]  /*3970*/  UISETP.NE.AND UP0, UPT, UR14, 0x1, UPT ;  /* 0x000000010e00788c */ /* 0x000fe2000bf05270 */
[----:B------:R-:W-:Y:S01]  /*3980*/  PLOP3.LUT P2, PT, PT, PT, PT, 0x80, 0x8 ;  /* 0x000000000008781c */ /* 0x000fe20003f4f070 */
[----:B------:R-:W-:Y:S02]  /*3990*/  UIADD3 UR17, UPT, UPT, UR46, 0x1, URZ ;  /* 0x000000012e117890 */ /* 0x000fe4000fffe0ff */
[----:B------:R-:W-:Y:S02]  /*39a0*/  ULEA UR32, UR46, UR20, 0x9 ;  /* 0x000000142e207291 */ /* 0x000fe4000f8e48ff */
[----:B------:R-:W-:Y:S01]  /*39b0*/  UISETP.NE.AND UP1, UPT, UR17, 0x4, UPT ;  /* 0x000000041100788c */ /* 0x000fe2000bf25270 */
[----:B------:R-:W-:Y:S01]  /*39c0*/  PLOP3.LUT P0, PT, PT, PT, UP0, 0x80, 0x8 ;  /* 0x000000000008781c */ /* 0x000fe20003f0f008 */
[----:B------:R-:W-:Y:S02]  /*39d0*/  UIADD3 UR44, UPT, UPT, UR32, 0x80, URZ ;  /* 0x00000080202c7890 */ /* 0x000fe4000fffe0ff */
[----:B------:R-:W-:Y:S02]  /*39e0*/  USEL UR31, URZ, 0x1, UP1 ;  /* 0x00000001ff1f7887 */ /* 0x000fe40008800000 */
[----:B------:R-:W-:Y:S02]  /*39f0*/  USEL UR17, UR17, URZ, UP1 ;  /* 0x000000ff11117287 */ /* 0x000fe40008800000 */
[----:B------:R-:W-:Y:S02]  /*3a00*/  UIADD3 UR40, UPT, UPT, UR32, 0x100, URZ ;  /* 0x0000010020287890 */ /* 0x000fe4000fffe0ff */
[----:B------:R-:W-:Y:S01]  /*3a10*/  @UP0 ULEA UR30, UR17, UR5, 0x3 ;  /* 0x00000005111e0291 */ /* 0x000fe2000f8e18ff */
[----:B------:R-:W-:Y:S01]  /*3a20*/  LOP3.LUT R2, R2, UR31, RZ, 0x3c, !PT ;  /* 0x0000001f02027c12 */ /* 0x000fe2000f8e3cff */
[----:B------:R-:W-:Y:S02]  /*3a30*/  UIADD3 UR36, UPT, UPT, UR32, 0x180, URZ ;  /* 0x0000018020247890 */ /* 0x000fe4000fffe0ff */
[----:B------:R-:W-:Y:S01]  /*3a40*/  UIADD3 UR6, UPT, UPT, UR6, 0x20, URZ ;  /* 0x0000002006067890 */ /* 0x000fe2000fffe0ff */
[----:B-1----:R-:W-:Y:S01]  /*3a50*/  @P0 SHF.L.U32 R0, R2, 0x1f, RZ ;  /* 0x0000001f02000819 */ /* 0x002fe200000006ff */
[----:B------:R-:W-:Y:S02]  /*3a60*/  UIADD3 UR16, UPT, UPT, UR16, 0x1, URZ ;  /* 0x0000000110107890 */ /* 0x000fe4000fffe0ff */
[----:B------:R-:W-:Y:S01]  /*3a70*/  UIADD3 UR14, UPT, UPT, UR14, -0x1, URZ ;  /* 0xffffffff0e0e7890 */ /* 0x000fe2000fffe0ff */
[----:B------:R2:W3:Y:S01]  /*3a80*/  @P0 SYNCS.PHASECHK.TRANS64.TRYWAIT P2, [UR30], R0 ;  /* 0x00000000ff0005a7 */ /* 0x0004e2000804111e */
[----:B------:R-:W-:Y:S02]  /*3a90*/  ULEA UR30, UR46, UR13, 0x9 ;  /* 0x0000000d2e1e7291 */ /* 0x000fe4000f8e48ff */
[----:B------:R-:W-:Y:S02]  /*3aa0*/  UISETP.NE.AND UP0, UPT, UR16, UR15, UPT ;  /* 0x0000000f1000728c */ /* 0x000fe4000bf05270 */
[----:B------:R-:W-:Y:S02]  /*3ab0*/  UIADD3 UR42, UPT, UPT, UR30, 0x2, URZ ;  /* 0x000000021e2a7890 */ /* 0x000fe4000fffe0ff */
[----:B------:R-:W-:Y:S02]  /*3ac0*/  UIADD3 UR38, UPT, UPT, UR30, 0x4, URZ ;  /* 0x000000041e267890 */ /* 0x000fe4000fffe0ff */
[----:B------:R-:W-:Y:S01]  /*3ad0*/  UIADD3 UR34, UPT, UPT, UR30, 0x6, URZ ;  /* 0x000000061e227890 */ /* 0x000fe2000fffe0ff */
[----:B------:R-:W-:Y:S01]  /*3ae0*/  UMOV UR33, 0x40004040 ;  /* 0x4000404000217882 */ /* 0x000fe20000000000 */
[----:B------:R-:W-:Y:S01]  /*3af0*/  UMOV UR31, 0x40004040 ;  /* 0x40004040001f7882 */ /* 0x000fe20000000000 */
[----:B------:R-:W-:Y:S01]  /*3b00*/  UMOV UR45, 0x40004040 ;  /* 0x40004040002d7882 */ /* 0x000fe20000000000 */
[----:B------:R2:W-:Y:S01]  /*3b10*/  UTCHMMA.2CTA gdesc[UR32], gdesc[UR30], tmem[UR10], tmem[UR28], idesc[UR29], UP3 ;  /* 0x00ff1c1e200075ea */ /* 0x0005e20009a0000a */
[----:B------:R-:W-:Y:S01]  /*3b20*/  UPLOP3.LUT UP3, UPT, UPT, UPT, UPT, 0x80, 0x8 ;  /* 0x000000000008789c */ /* 0x000fe20003f6f070 */
[----:B------:R-:W-:Y:S01]  /*3b30*/  UMOV UR43, 0x40004040 ;  /* 0x40004040002b7882 */ /* 0x000fe20000000000 */
[----:B------:R-:W-:Y:S01]  /*3b40*/  UMOV UR41, 0x40004040 ;  /* 0x4000404000297882 */ /* 0x000fe20000000000 */
[----:B------:R2:W-:Y:S01]  /*3b50*/  UTCHMMA.2CTA gdesc[UR44], gdesc[UR42], tmem[UR10], tmem[UR26], idesc[UR27], UPT ;  /* 0x00ff1a2a2c0075ea */ /* 0x0005e2000ba0000a */
[----:B------:R-:W-:Y:S01]  /*3b60*/  UMOV UR39, 0x40004040 ;  /* 0x4000404000277882 */ /* 0x000fe20000000000 */
[----:B------:R-:W-:Y:S01]  /*3b70*/  UMOV UR37, 0x40004040 ;  /* 0x4000404000257882 */ /* 0x000fe20000000000 */
[----:B------:R-:W-:Y:S01]  /*3b80*/  UMOV UR35, 0x40004040 ;  /* 0x4000404000237882 */ /* 0x000fe20000000000 */
[----:B------:R2:W-:Y:S01]  /*3b90*/  UTCHMMA.2CTA gdesc[UR40], gdesc[UR38], tmem[UR10], tmem[UR24], idesc[UR25], UPT ;  /* 0x00ff1826280075ea */ /* 0x0005e2000ba0000a */
[----:B------:R2:W-:Y:S01]  /*3ba0*/  UTCHMMA.2CTA gdesc[UR36], gdesc[UR34], tmem[UR10], tmem[UR22], idesc[UR23], UPT ;  /* 0x00ff1622240075ea */ /* 0x0005e2000ba0000a */
[----:B------:R2:W-:Y:S01]  /*3bb0*/  UTCBAR.2CTA.MULTICAST [UR6], URZ, UR12 ;  /* 0x000000ff060073e9 */ /* 0x0005e2000820080c */
[----:B------:R-:W-:Y:S01]  /*3bc0*/  UMOV UR46, UR17 ;  /* 0x00000011002e7c82 */ /* 0x000fe20008000000 */
[----:B------:R-:W-:Y:S05]  /*3bd0*/  BRA.U UP0, `(.L_x_73) ;  /* 0xfffffffd00507547 */ /* 0x000fea000b83ffff */
.L_x_70:
[----:B------:R-:W-:Y:S01]  /*3be0*/  UIADD3 UR7, UPT, UPT, UR7, 0xb0, URZ ;  /* 0x000000b007077890 */ /* 0x000fe2000fffe0ff */
[----:B------:R-:W-:-:S08]  /*3bf0*/  UMOV UR16, UR15 ;  /* 0x0000000f00107c82 */ /* 0x000fd00008000000 */
[----:B------:R4:W-:Y:S01]  /*3c00*/  UTCBAR.2CTA.MULTICAST [UR7], URZ, UR11 ;  /* 0x000000ff070073e9 */ /* 0x0009e2000820080b */
[----:B------:R-:W-:Y:S02]  /*3c10*/  NOP ;  /* 0x0000000000007918 */ /* 0x000fe40000000000 */
.L_x_68:
[----:B------:R-:W-:Y:S01]  /*3c20*/  UIADD3 UR18, UPT, UPT, UR18, 0x1, URZ ;  /* 0x0000000112127890 */ /* 0x000fe2000fffe0ff */
[----:B------:R-:W-:-:S03]  /*3c30*/  ISETP.NE.AND P0, PT, R8, 0x2, PT ;  /* 0x000000020800780c */ /* 0x000fc60003f05270 */
[----:B------:R-:W-:Y:S01]  /*3c40*/  UISETP.NE.AND UP0, UPT, UR18, 0x4, UPT ;  /* 0x000000041200788c */ /* 0x000fe2000bf05270 */
[----:B-12---:R-:W-:Y:S02]  /*3c50*/  SEL R0, RZ, 0x1, P0 ;  /* 0x00000001ff007807 */ /* 0x006fe40000000000 */
[----:B------:R-:W-:Y:S01]  /*3c60*/  SEL R8, R8, RZ, P0 ;  /* 0x000000ff08087207 */ /* 0x000fe20000000000 */
[----:B------:R-:W-:Y:S01]  /*3c70*/  USEL UR6, URZ, 0x1, UP0 ;  /* 0x00000001ff067887 */ /* 0x000fe20008000000 */
[----:B------:R-:W-:Y:S01]  /*3c80*/  LOP3.LUT R3, R3, R0, RZ, 0x3c, !PT ;  /* 0x0000000003037212 */ /* 0x000fe200078e3cff */
[----:B------:R-:W-:-:S04]  /*3c90*/  USEL UR18, UR18, URZ, UP0 ;  /* 0x000000ff12127287 */ /* 0x000fc80008000000 */
[----:B------:R-:W-:Y:S01]  /*3ca0*/  LOP3.LUT R9, R9, UR6, RZ, 0x3c, !PT ;  /* 0x0000000609097c12 */ /* 0x000fe2000f8e3cff */
[----:B------:R-:W-:Y:S07]  /*3cb0*/  @P1 BRA `(.L_x_74) ;  /* 0xfffffff800881947 */ /* 0x000fee000383ffff */
[----:B------:R-:W1:Y:S01]  /*3cc0*/  S2UR UR4, SR_CgaCtaId ;  /* 0x00000000000479c3 */ /* 0x000e620000008800 */
[----:B------:R-:W-:Y:S01]  /*3cd0*/  ELECT P0, URZ, PT ;  /* 0x0000000000ff782f */ /* 0x000fe20003800000 */
[----:B------:R-:W-:Y:S01]  /*3ce0*/  HFMA2 R0, -RZ, RZ, 0, 5.9604644775390625e-08 ;  /* 0x00000001ff007431 */ /* 0x000fe200000001ff */
[----:B------:R-:W-:-:S05]  /*3cf0*/  UMOV UR6, 0x40 ;  /* 0x0000004000067882 */ /* 0x000fca0000000000 */
[----:B------:R-:W-:Y:S01]  /*3d00*/  UVIRTCOUNT.DEALLOC.SMPOOL 0x80 ;  /* 0x000000800000784c */ /* 0x000fe20000000000 */
[----:B------:R-:W-:Y:S02]  /*3d10*/  UISETP.NE.AND UP0, UPT, UR9, URZ, UPT ;  /* 0x000000ff0900728c */ /* 0x000fe4000bf05270 */
[----:B-1----:R-:W-:-:S09]  /*3d20*/  ULEA UR4, UR4, UR6, 0x18 ;  /* 0x0000000604047291 */ /* 0x002fd2000f8ec0ff */
[----:B------:R1:W-:Y:S01]  /*3d30*/  @P0 STS.U8 [UR4+0x1c], R0 ;  /* 0x00001c00ff000988 */ /* 0x0003e20008000004 */
[----:B------:R-:W-:Y:S05]  /*3d40*/  BRA.U UP0, `(.L_x_75) ;  /* 0x0000000100a07547 */ /* 0x000fea000b800000 */
[----:B------:R-:W-:Y:S01]  /*3d50*/  UIADD3 UR6, UPT, UPT, UR5, 0xd0, URZ ;  /* 0x000000d005067890 */ /* 0x000fe2000fffe0ff */
[----:B------:R-:W-:-:S03]  /*3d60*/  SHF.L.U32 R3, R9, 0x1f, RZ ;  /* 0x0000001f09037819 */ /* 0x000fc600000006ff */
[----:B----4-:R-:W-:-:S09]  /*3d70*/  ULEA UR7, UR18, UR6, 0x3 ;  /* 0x0000000612077291 */ /* 0x010fd2000f8e18ff */
[----:B------:R-:W2:Y:S02]  /*3d80*/  SYNCS.PHASECHK.TRANS64.TRYWAIT P0, [UR7], R3 ;  /* 0x00000003ff0075a7 */ /* 0x000ea40008001107 */
[----:B--2---:R-:W-:Y:S05]  /*3d90*/  @!P0 BRA `(.L_x_76) ;  /* 0x00000050008c8947 */ /* 0x004fea0003800000 */
.L_x_172:
        /* <DEDUP_REMOVED lines=9> */
.L_x_174:
        /* <DEDUP_REMOVED lines=9> */
.L_x_176:
[----:B------:R-:W-:-:S04]  /*3ec0*/  UIADD3 UR9, UPT, UPT, UR9, 0x1, URZ ;  /* 0x0000000109097890 */ /* 0x000fc8000fffe0ff */
[----:B------:R-:W-:-:S04]  /*3ed0*/  UISETP.NE.AND UP1, UPT, UR9, 0x4, UPT ;  /* 0x000000040900788c */ /* 0x000fc8000bf25270 */
[----:B------:R-:W-:Y:S02]  /*3ee0*/  USEL UR7, URZ, 0x1, UP1 ;  /* 0x00000001ff077887 */ /* 0x000fe40008800000 */
[----:B------:R-:W-:-:S04]  /*3ef0*/  USEL UR9, UR9, URZ, UP1 ;  /* 0x000000ff09097287 */ /* 0x000fc80008800000 */
[----:B------:R-:W-:Y:S01]  /*3f00*/  ULEA UR9, UR9, UR6, 0x3 ;  /* 0x0000000609097291 */ /* 0x000fe2000f8e18ff */
[----:B-1----:R-:W-:-:S04]  /*3f10*/  LOP3.LUT R3, R2, UR7, RZ, 0x3c, !PT ;  /* 0x0000000702037c12 */ /* 0x002fc8000f8e3cff */
[----:B------:R-:W-:Y:S01]  /*3f20*/  SHF.L.U32 R3, R3, 0x1f, RZ ;  /* 0x0000001f03037819 */ /* 0x000fe200000006ff */
[----:B------:R-:W-:-:S04]  /*3f30*/  IMAD.U32 R0, RZ, RZ, UR9 ;  /* 0x00000009ff007e24 */ /* 0x000fc8000f8e00ff */
[----:B------:R1:W2:Y:S03]  /*3f40*/  SYNCS.PHASECHK.TRANS64.TRYWAIT P0, [R0+URZ], R3 ;  /* 0x00000003000075a7 */ /* 0x0002a600080011ff */
[----:B--2---:R-:W-:Y:S05]  /*3f50*/  @!P0 NANOSLEEP.SYNCS 0x989680 ;  /* 0x009896800000895d */ /* 0x004fea0003900000 */
[----:B------:R-:W2:Y:S02]  /*3f60*/  @!P0 SYNCS.PHASECHK.TRANS64 P0, [R0+URZ], R3 ;  /* 0x00000003000085a7 */ /* 0x000ea400080010ff */
[----:B--2---:R-:W-:Y:S05]  /*3f70*/  @P0 BRA `(.L_x_79) ;  /* 0x0000000000200947 */ /* 0x004fea0003800000 */
.L_x_80:
[----:B--2---:R2:W4:Y:S02]  /*3f80*/  SYNCS.PHASECHK.TRANS64.TRYWAIT P0, [R0+URZ], R3 ;  /* 0x00000003000075a7 */ /* 0x00452400080011ff */
[----:B----4-:R-:W-:Y:S05]  /*3f90*/  @!P0 NANOSLEEP.SYNCS 0x989680 ;  /* 0x009896800000895d */ /* 0x010fea0003900000 */
[----:B------:R-:W4:Y:S02]  /*3fa0*/  @!P0 SYNCS.PHASECHK.TRANS64 P0, [R0+URZ], R3 ;  /* 0x00000003000085a7 */ /* 0x000f2400080010ff */
[----:B----4-:R-:W-:Y:S05]  /*3fb0*/  @!P0 BRA `(.L_x_80) ;  /* 0xfffffffc00f08947 */ /* 0x010fea000383ffff */
[----:B------:R-:W-:Y:S05]  /*3fc0*/  BRA `(.L_x_79) ;  /* 0x00000000000c7947 */ /* 0x000fea0003800000 */
.L_x_75:
[----:B------:R-:W-:-:S04]  /*3fd0*/  UIADD3 UR6, UPT, UPT, UR5, 0x110, URZ ;  /* 0x0000011005067890 */ /* 0x000fc8000fffe0ff */
[----:B------:R-:W-:-:S09]  /*3fe0*/  UPRMT UR6, UR8, 0x654, UR6 ;  /* 0x0000065408067896 */ /* 0x000fd20008000006 */
[----:B------:R-:W-:Y:S03]  /*3ff0*/  SYNCS.ARRIVE.TRANS64.RED.A1T0 RZ, [UR6], RZ ;  /* 0x000000ffffff79a7 */ /* 0x000fe60008100406 */
.L_x_79:
[----:B-12---:R-:W-:Y:S01]  /*4000*/  SHF.L.U32 R3, RZ, 0x1f, RZ ;  /* 0x0000001fff037819 */ /* 0x006fe200000006ff */
[----:B------:R-:W-:Y:S01]  /*4010*/  UIADD3 UR6, UPT, UPT, UR5, 0x110, URZ ;  /* 0x0000011005067890 */ /* 0x000fe2000fffe0ff */
[----:B------:R-:W-:Y:S02]  /*4020*/  PLOP3.LUT P0, PT, PT, PT, UP0, 0x80, 0x8 ;  /* 0x000000000008781c */ /* 0x000fe40003f0f008 */
[----:B------:R-:W1:Y:S02]  /*4030*/  SYNCS.PHASECHK.TRANS64.TRYWAIT P1, [UR5+0x110], R3 ;  /* 0x00011003ff0075a7 */ /* 0x000e640008021105 */
[----:B-1----:R-:W-:Y:S09]  /*4040*/  @!P1 BRA `(.L_x_81) ;  /* 0x0000005000289947 */ /* 0x002ff20003800000 */
.L_x_178:
[----:B------:R-:W-:Y:S01]  /*4050*/  @!UP0 UPRMT UR6, UR8, 0x654, UR6 ;  /* 0x0000065408068896 */ /* 0x000fe20008000006 */
[----:B------:R-:W-:Y:S02]  /*4060*/  UMOV UR5, 0x1 ;  /* 0x0000000100057882 */ /* 0x000fe40000000000 */
[----:B------:R-:W-:-:S06]  /*4070*/  UMOV UR8, 0xffff ;  /* 0x0000ffff00087882 */ /* 0x000fcc0000000000 */
[----:B------:R-:W-:Y:S01]  /*4080*/  @!P0 SYNCS.ARRIVE.TRANS64.RED.A1T0 RZ, [UR6], RZ ;  /* 0x000000ffffff89a7 */ /* 0x000fe20008100406 */
[----:B------:R-:W-:Y:S01]  /*4090*/  NOP ;  /* 0x0000000000007918 */ /* 0x000fe20000000000 */
[----:B-1----:R-:W1:Y:S01]  /*40a0*/  LDS R0, [UR4+0x14] ;  /* 0x00001404ff007984 */ /* 0x002e620008000800 */
[----:B------:R-:W-:-:S04]  /*40b0*/  ULOP3.LUT UR6, UR21, 0xffff, URZ, 0xc0, !UPT ;  /* 0x0000ffff15067892 */ /* 0x000fc8000f8ec0ff */
[----:B------:R-:W-:-:S04]  /*40c0*/  USHF.R.U32.HI UR6, URZ, 0x5, UR6 ;  /* 0x00000005ff067899 */ /* 0x000fc80008011606 */
[----:B------:R-:W-:Y:S02]  /*40d0*/  USHF.L.U32 UR8, UR8, UR6, URZ ;  /* 0x0000000608087299 */ /* 0x000fe400080006ff */
[----:B------:R-:W-:-:S04]  /*40e0*/  USHF.L.U32 UR5, UR5, UR6, URZ ;  /* 0x0000000605057299 */ /* 0x000fc800080006ff */
[----:B-1----:R-:W-:-:S04]  /*40f0*/  LOP3.LUT R0, R0, UR8, RZ, 0xc0, !PT ;  /* 0x0000000800007c12 */ /* 0x002fc8000f8ec0ff */
[----:B------:R-:W-:-:S13]  /*4100*/  ISETP.NE.AND P0, PT, R0, UR8, PT ;  /* 0x0000000800007c0c */ /* 0x000fda000bf05270 */
[----:B------:R-:W-:Y:S05]  /*4110*/  @P0 BRA `(.L_x_82) ;  /* 0x0000000000580947 */ /* 0x000fea0003800000 */
[----:B------:R-:W1:Y:S02]  /*4120*/  LDS R0, [UR4+0x18] ;  /* 0x00001804ff007984 */ /* 0x000e640008000800 */
[----:B-1----:R-:W-:-:S04]  /*4130*/  LOP3.LUT R0, R0, UR5, RZ, 0xc0, !PT ;  /* 0x0000000500007c12 */ /* 0x002fc8000f8ec0ff */
[----:B------:R-:W-:-:S13]  /*4140*/  ISETP.NE.AND P0, PT, R0, UR5, PT ;  /* 0x0000000500007c0c */ /* 0x000fda000bf05270 */
[----:B------:R-:W-:Y:S05]  /*4150*/  @P0 BRA `(.L_x_83) ;  /* 0x00000000003c0947 */ /* 0x000fea0003800000 */
[----:B------:R-:W1:Y:S01]  /*4160*/  S2R R2, SR_LANEID ;  /* 0x0000000000027919 */ /* 0x000e620000000000 */
[----:B------:R-:W-:Y:S01]  /*4170*/  ULOP3.LUT UR8, URZ, UR8, URZ, 0x33, !UPT ;  /* 0x00000008ff087292 */ /* 0x000fe2000f8e33ff */
[----:B------:R-:W-:Y:S01]  /*4180*/  LOP3.LUT R4, RZ, UR5, RZ, 0x33, !PT ;  /* 0x00000005ff047c12 */ /* 0x000fe2000f8e33ff */
[----:B----4-:R-:W-:Y:S02]  /*4190*/  VOTEU.ANY UR7, UPT, PT ;  /* 0x0000000000077886 */ /* 0x010fe400038e0100 */
[----:B------:R-:W-:Y:S01]  /*41a0*/  UFLO.U32 UR7, UR7 ;  /* 0x00000007000772bd */ /* 0x000fe200080e0000 */
[----:B------:R-:W2:Y:S01]  /*41b0*/  REDUX UR5, R4 ;  /* 0x00000000040573c4 */ /* 0x000ea20000000000 */
[----:B------:R-:W-:-:S06]  /*41c0*/  IMAD.U32 R0, RZ, RZ, UR8 ;  /* 0x00000008ff007e24 */ /* 0x000fcc000f8e00ff */
[----:B------:R4:W-:Y:S01]  /*41d0*/  UTCATOMSWS.AND URZ, UR8 ;  /* 0x0000000800ff79e3 */ /* 0x0009e20008000000 */
[----:B------:R-:W3:Y:S01]  /*41e0*/  REDUX UR6, R0 ;  /* 0x00000000000673c4 */ /* 0x000ee20000000000 */
[----:B-1----:R-:W-:Y:S01]  /*41f0*/  ISETP.EQ.U32.AND P0, PT, R2, UR7, PT ;  /* 0x0000000702007c0c */ /* 0x002fe2000bf02070 */
[----:B--2---:R-:W-:Y:S01]  /*4200*/  IMAD.U32 R2, RZ, RZ, UR5 ;  /* 0x00000005ff027e24 */ /* 0x004fe2000f8e00ff */
[----:B---3--:R-:W-:-:S11]  /*4210*/  MOV R3, UR6 ;  /* 0x0000000600037c02 */ /* 0x008fd60008000f00 */
[----:B------:R4:W-:Y:S04]  /*4220*/  @P0 ATOMS.AND RZ, [UR4+0x14], R3 ;  /* 0x00001403ffff098c */ /* 0x0009e8000a800004 */
[----:B------:R4:W-:Y:S01]  /*4230*/  @P0 ATOMS.AND RZ, [UR4+0x18], R2 ;  /* 0x00001802ffff098c */ /* 0x0009e2000a800004 */
[----:B------:R-:W-:Y:S05]  /*4240*/  BRA `(.L_x_84) ;  /* 0x0000000000147947 */ /* 0x000fea0003800000 */
.L_x_83:
[----:B------:R-:W-:Y:S02]  /*4250*/  MOV R2, 0x4270 ;  /* 0x0000427000027802 */ /* 0x000fe40000000f00 */
[----:B---345:R-:W-:Y:S05]  /*4260*/  CALL.REL.NOINC `($__internal_0_$__cuda_sm10x_tcgen05_guardrail_trap_col_being_dealloced_not_returned_by_alloc) ;  /* 0x0000005400087944 */ /* 0x038fea0003c00000 */
[----:B------:R-:W-:Y:S05]  /*4270*/  BRA `(.L_x_84) ;  /* 0x0000000000087947 */ /* 0x000fea0003800000 */
.L_x_82:
[----:B------:R-:W-:Y:S02]  /*4280*/  MOV R2, 0x42a0 ;  /* 0x000042a000027802 */ /* 0x000fe40000000f00 */
[----:B---345:R-:W-:Y:S05]  /*4290*/  CALL.REL.NOINC `($__internal_2_$__cuda_sm10x_tcgen05_guardrail_trap_unallocated_columns_being_dealloced) ;  /* 0x0000005400147944 */ /* 0x038fea0003c00000 */
.L_x_84:
[----:B------:R-:W-:Y:S01]  /*42a0*/  NOP ;  /* 0x0000000000007918 */ /* 0x000fe20000000000 */
[----:B----4-:R-:W-:Y:S05]  /*42b0*/  EXIT ;  /* 0x000000000000794d */ /* 0x010fea0003800000 */
.L_x_55:
[----:B------:R-:W-:-:S09]  /*42c0*/  UISETP.NE.OR UP4, UPT, UR10, 0x3, !UP4 ;  /* 0x000000030a00788c */ /* 0x000fd2000e785670 */
[----:B------:R-:W-:Y:S05]  /*42d0*/  BRA.U UP4, `(.L_x_85) ;  /* 0x00000011046c7547 */ /* 0x000fea000b800000 */
[----:B------:R-:W1:Y:S01]  /*42e0*/  LDC R0, c[0x0][0xb30] ;  /* 0x0002cc00ff007b82 */ /* 0x000e620000000800 */
[----:B------:R-:W-:Y:S01]  /*42f0*/  UMOV UR4, 0x400 ;  /* 0x0000040000047882 */ /* 0x000fe20000000000 */
[----:B------:R-:W-:Y:S01]  /*4300*/  HFMA2 R34, -RZ, RZ, 0, 0 ;  /* 0x00000000ff227431 */ /* 0x000fe200000001ff */
[----:B------:R-:W-:Y:S01]  /*4310*/  ULEA UR4, UR37, UR4, 0x18 ;  /* 0x0000000425047291 */ /* 0x000fe2000f8ec0ff */
[----:B------:R-:W-:Y:S01]  /*4320*/  IMAD.MOV.U32 R37, RZ, RZ, 0x1 ;  /* 0x00000001ff257424 */ /* 0x000fe200078e00ff */
[----:B------:R-:W-:Y:S01]  /*4330*/  MOV R27, 0x1000 ;  /* 0x00001000001b7802 */ /* 0x000fe20000000f00 */
[----:B------:R-:W-:Y:S01]  /*4340*/  IMAD.MOV.U32 R36, RZ, RZ, RZ ;  /* 0x000000ffff247224 */ /* 0x000fe200078e00ff */
[----:B------:R-:W-:Y:S01]  /*4350*/  UIADD3 UR5, UPT, UPT, UR4, 0x58, URZ ;  /* 0x0000005804057890 */ /* 0x000fe2000fffe0ff */
[----:B------:R-:W2:Y:S01]  /*4360*/  LDC R25, c[0x0][0x370] ;  /* 0x0000dc00ff197b82 */ /* 0x000ea20000000800 */
[----:B------:R-:W-:Y:S02]  /*4370*/  UPLOP3.LUT UP0, UPT, UPT, UPT, UPT, 0x40, 0x4 ;  /* 0x000000000004789c */ /* 0x000fe40003f0e870 */
[----:B------:R-:W-:-:S02]  /*4380*/  UIADD3 UR41, UPT, UPT, UR4, 0x40, URZ ;  /* 0x0000004004297890 */ /* 0x000fc4000fffe0ff */
[----:B------:R-:W-:Y:S02]  /*4390*/  UIADD3 UR33, UPT, UPT, UR4, 0x48, URZ ;  /* 0x0000004804217890 */ /* 0x000fe4000fffe0ff */
[----:B------:R-:W-:Y:S01]  /*43a0*/  UIADD3 UR25, UPT, UPT, UR4, 0x50, URZ ;  /* 0x0000005004197890 */ /* 0x000fe2000fffe0ff */
[----:B------:R-:W3:Y:S01]  /*43b0*/  LDC R2, c[0x0][0xb0c] ;  /* 0x0002c300ff027b82 */ /* 0x000ee20000000800 */
[----:B------:R-:W-:-:S07]  /*43c0*/  UPRMT UR5, UR37, 0x654, UR5 ;  /* 0x0000065425057896 */ /* 0x000fce0008000005 */
[----:B------:R-:W4:Y:S01]  /*43d0*/  LDC R24, c[0x0][0xb20] ;  /* 0x0002c800ff187b82 */ /* 0x000f220000000800 */
[----:B-1----:R-:W-:-:S07]  /*43e0*/  ISETP.NE.AND P1, PT, R0, 0x1, PT ;  /* 0x000000010000780c */ /* 0x002fce0003f25270 */
[----:B------:R-:W1:Y:S08]  /*43f0*/  LDC.64 R38, c[0x0][0x348] ;  /* 0x0000d200ff267b82 */ /* 0x000e700000000a00 */
[----:B------:R-:W1:Y:S08]  /*4400*/  LDC.64 R16, c[0x0][0x888] ;  /* 0x00022200ff107b82 */ /* 0x000e700000000a00 */
[----:B------:R-:W1:Y:S08]  /*4410*/  LDC.64 R22, c[0x0][0xb10] ;  /* 0x0002c400ff167b82 */ /* 0x000e700000000a00 */
[----:B------:R-:W1:Y:S08]  /*4420*/  LDC.64 R6, c[0x0][0xb18] ;  /* 0x0002c600ff067b82 */ /* 0x000e700000000a00 */
[----:B------:R-:W1:Y:S08]  /*4430*/  LDC.64 R4, c[0x0][0xb28] ;  /* 0x0002ca00ff047b82 */ /* 0x000e700000000a00 */
[----:B------:R-:W1:Y:S08]  /*4440*/  LDC.64 R18, c[0x0][0x890] ;  /* 0x00022400ff127b82 */ /* 0x000e700000000a00 */
[----:B--2345:R-:W1:Y:S02]  /*4450*/  LDC R32, c[0x0][0x374] ;  /* 0x0000dd00ff207b82 */ /* 0x03ce640000000800 */
.L_x_96:
[----:B------:R-:W-:Y:S02]  /*4460*/  LEA R0, R36, UR4, 0x3 ;  /* 0x0000000424007c11 */ /* 0x000fe4000f8e18ff */
[----:B------:R-:W-:Y:S02]  /*4470*/  SHF.L.U32 R3, R34, 0x1f, RZ ;  /* 0x0000001f22037819 */ /* 0x000fe400000006ff */
[----:B------:R-:W-:Y:S02]  /*4480*/  LEA R28, R36, UR4, 0x4 ;  /* 0x00000004241c7c11 */ /* 0x000fe4000f8e20ff */
[----:B--2---:R-:W2:Y:S02]  /*4490*/  SYNCS.PHASECHK.TRANS64.TRYWAIT P0, [R0+URZ+0x90], R3 ;  /* 0x00009003000075a7 */ /* 0x004ea400080011ff */
[----:B--2---:R-:W-:Y:S05]  /*44a0*/  @!P0 BRA `(.L_x_86) ;  /* 0x0000004c00288947 */ /* 0x004fea0003800000 */
.L_x_179:
[----:B------:R-:W-:Y:S01]  /*44b0*/  ISETP.GE.AND P0, PT, R26, 0x1, PT ;  /* 0x000000011a00780c */ /* 0x000fe20003f06270 */
[----:B------:R-:W3:Y:S01]  /*44c0*/  LDS.128 R28, [R28+0x120] ;  /* 0x000120001c1c7984 */ /* 0x000ee20000000c00 */
[----:B--2---:R-:W-:Y:S01]  /*44d0*/  VIADD R0, R0, 0xa0 ;  /* 0x000000a000007836 */ /* 0x004fe20000000000 */
[----:B------:R-:W-:Y:S01]  /*44e0*/  @!PT LDS RZ, [RZ] ;  /* 0x00000000fffff984 */ /* 0x000fe20000000800 */
[----:B------:R-:W-:Y:S01]  /*44f0*/  @!PT LDS RZ, [RZ] ;  /* 0x00000000fffff984 */ /* 0x000fe20000000800 */
[----:B------:R-:W-:Y:S01]  /*4500*/  @!PT LDS RZ, [RZ] ;  /* 0x00000000fffff984 */ /* 0x000fe20000000800 */
[----:B------:R-:W-:Y:S01]  /*4510*/  @!PT LDS RZ, [RZ] ;  /* 0x00000000fffff984 */ /* 0x000fe20000000800 */
[----:B------:R2:W-:Y:S06]  /*4520*/  MEMBAR.ALL.CTA ;  /* 0x0000000000007992 */ /* 0x0005ec0000008000 */
[----:B--2---:R-:W2:Y:S01]  /*4530*/  FENCE.VIEW.ASYNC.S ;  /* 0x00000000000073c6 */ /* 0x004ea20000000000 */
[----:B------:R-:W-:Y:S04]  /*4540*/  PRMT R0, RZ, 0x654, R0 ;  /* 0x00000654ff007816 */ /* 0x000fe80000000000 */
[----:B--2---:R2:W-:Y:S01]  /*4550*/  SYNCS.ARRIVE.TRANS64.RED.A1T0 RZ, [R0+URZ], RZ ;  /* 0x000000ff00ff79a7 */ /* 0x0045e200081004ff */
[----:B---3--:R-:W-:Y:S11]  /*4560*/  LOP3.LUT P3, RZ, R30, 0x1, RZ, 0xc0, !PT ;  /* 0x000000011eff7812 */ /* 0x008ff6000786c0ff */
[----:B------:R-:W-:Y:S02]  /*4570*/  @!UPT UIADD3 URZ, UPT, UPT, URZ, URZ, URZ ;  /* 0x000000fffffff290 */ /* 0x000fe4000fffe0ff */
[----:B------:R-:W-:Y:S02]  /*4580*/  @P3 MOV R13, R28 ;  /* 0x0000001c000d3202 */ /* 0x000fe40000000f00 */
[----:B------:R-:W-:Y:S01]  /*4590*/  @P3 LOP3.LUT R8, R29, 0xffff, RZ, 0xc0, !PT ;  /* 0x0000ffff1d083812 */ /* 0x000fe200078ec0ff */
[----:B--2---:R-:W-:Y:S06]  /*45a0*/  @!P0 BRA `(.L_x_87) ;  /* 0x0000000000a48947 */ /* 0x004fec0003800000 */
[----:B-1----:R-:W-:Y:S01]  /*45b0*/  IMAD.HI.U32 R41, R32, R7, RZ ;  /* 0x0000000720297227 */ /* 0x002fe200078e00ff */
[----:B------:R-:W-:Y:S02]  /*45c0*/  ISETP.NE.AND P0, PT, R6, 0x1, PT ;  /* 0x000000010600780c */ /* 0x000fe40003f05270 */
[----:B------:R-:W-:Y:S01]  /*45d0*/  ISETP.NE.AND P2, PT, R26, 0x1, PT ;  /* 0x000000011a00780c */ /* 0x000fe20003f45270 */
[----:B------:R-:W-:Y:S01]  /*45e0*/  IMAD.HI.U32 R40, R25, R22, RZ ;  /* 0x0000001619287227 */ /* 0x000fe200078e00ff */
[----:B------:R-:W-:Y:S02]  /*45f0*/  SHF.R.U32.HI R41, RZ, R24, R41 ;  /* 0x00000018ff297219 */ /* 0x000fe40000011629 */
[----:B------:R-:W-:Y:S01]  /*4600*/  ISETP.NE.AND P4, PT, R2, 0x1, PT ;  /* 0x000000010200780c */ /* 0x000fe20003f85270 */
[----:B------:R-:W-:Y:S01]  /*4610*/  IMAD.HI.U32 R42, R13, R22, RZ ;  /* 0x000000160d2a7227 */ /* 0x000fe200078e00ff */
[----:B------:R-:W-:Y:S02]  /*4620*/  SHF.R.U32.HI R40, RZ, R23, R40 ;  /* 0x00000017ff287219 */ /* 0x000fe40000011628 */
[----:B------:R-:W-:Y:S01]  /*4630*/  SEL R3, R32, R41, !P0 ;  /* 0x0000002920037207 */ /* 0x000fe20004000000 */
[C---:B------:R-:W-:Y:S01]  /*4640*/  IMAD.HI.U32 R41, R8.reuse, R7, RZ ;  /* 0x0000000708297227 */ /* 0x040fe200078e00ff */
[----:B------:R-:W-:Y:S02]  /*4650*/  SEL R11, R25, R40, !P4 ;  /* 0x00000028190b7207 */ /* 0x000fe40006000000 */
[----:B------:R-:W-:Y:S01]  /*4660*/  SHF.R.U32.HI R42, RZ, R23, R42 ;  /* 0x00000017ff2a7219 */ /* 0x000fe2000001162a */
[----:B------:R-:W-:Y:S01]  /*4670*/  IMAD.HI.U32 R44, R3, R4, RZ ;  /* 0x00000004032c7227 */ /* 0x000fe200078e00ff */
[----:B------:R-:W-:Y:S03]  /*4680*/  SHF.R.U32.HI R41, RZ, R24, R41 ;  /* 0x00000018ff297219 */ /* 0x000fe60000011629 */
[----:B------:R-:W-:Y:S01]  /*4690*/  IMAD.HI.U32 R40, R11, R4, RZ ;  /* 0x000000040b287227 */ /* 0x000fe200078e00ff */
[----:B------:R-:W-:Y:S02]  /*46a0*/  @P2 SHF.R.U32.HI R3, RZ, R5, R44 ;  /* 0x00000005ff032219 */ /* 0x000fe4000001162c */
[----:B------:R-:W-:Y:S02]  /*46b0*/  SEL R9, R8, R41, !P0 ;  /* 0x0000002908097207 */ /* 0x000fe40004000000 */
[----:B------:R-:W-:Y:S01]  /*46c0*/  @P2 SHF.R.U32.HI R11, RZ, R5, R40 ;  /* 0x00000005ff0b2219 */ /* 0x000fe20000011628 */
[C---:B------:R-:W-:Y:S01]  /*46d0*/  IMAD R10, R26.reuse, R3, RZ ;  /* 0x000000031a0a7224 */ /* 0x040fe200078e02ff */
[----:B------:R-:W-:Y:S01]  /*46e0*/  SEL R3, R13, R42, !P4 ;  /* 0x0000002a0d037207 */ /* 0x000fe20006000000 */
[C---:B------:R-:W-:Y:S03]  /*46f0*/  IMAD.HI.U32 R14, R9.reuse, R4, RZ ;  /* 0x00000004090e7227 */ /* 0x040fe600078e00ff */
[----:B------:R-:W-:Y:S01]  /*4700*/  ISETP.GE.AND P0, PT, R9, R10, PT ;  /* 0x0000000a0900720c */ /* 0x000fe20003f06270 */
[C---:B------:R-:W-:Y:S01]  /*4710*/  IMAD R12, R26.reuse, R11, RZ ;  /* 0x0000000b1a0c7224 */ /* 0x040fe200078e02ff */
[-C--:B------:R-:W-:Y:S04]  /*4720*/  SHF.R.U32.HI R14, RZ, R5.reuse, R14 ;  /* 0x00000005ff0e7219 */ /* 0x080fe8000001160e */
[----:B------:R-:W-:Y:S02]  /*4730*/  ISETP.GE.OR P0, PT, R3, R12, P0 ;  /* 0x0000000c0300720c */ /* 0x000fe40000706670 */
[----:B------:R-:W-:Y:S05]  /*4740*/  SEL R15, R9, R14, !P2 ;  /* 0x0000000e090f7207 */ /* 0x000fea0005000000 */
[----:B------:R-:W-:Y:S04]  /*4750*/  IMAD.MOV R14, RZ, RZ, -R15 ;  /* 0x000000ffff0e7224 */ /* 0x000fe800078e0a0f */
[----:B------:R-:W-:Y:S02]  /*4760*/  IMAD R14, R26, R14, R9 ;  /* 0x0000000e1a0e7224 */ /* 0x000fe400078e0209 */
[C---:B------:R-:W-:Y:S05]  /*4770*/  @!P0 IMAD.HI.U32 R10, R3.reuse, R4, RZ ;  /* 0x00000004030a8227 */ /* 0x040fea00078e00ff */
[----:B------:R-:W-:Y:S04]  /*4780*/  @!P0 SHF.R.U32.HI R10, RZ, R5, R10 ;  /* 0x00000005ff0a8219 */ /* 0x000fe8000001160a */
[----:B------:R-:W-:Y:S01]  /*4790*/  @!P0 SEL R0, R3, R10, !P2 ;  /* 0x0000000a03008207 */ /* 0x000fe20005000000 */
[----:B------:R-:W-:Y:S03]  /*47a0*/  IMAD.MOV R10, RZ, RZ, -R3 ;  /* 0x000000ffff0a7224 */ /* 0x000fe600078e0a03 */
[----:B------:R-:W-:Y:S01]  /*47b0*/  @!P0 IADD3 R15, PT, PT, R15, -R0, RZ ;  /* 0x800000000f0f8210 */ /* 0x000fe20007ffe0ff */
[----:B------:R-:W-:Y:S01]  /*47c0*/  @!P0 IMAD R0, R11, R14, R0 ;  /* 0x0000000e0b008224 */ /* 0x000fe200078e0200 */
[----:B------:R-:W-:Y:S01]  /*47d0*/  IADD3 R11, PT, PT, -R9, RZ, RZ ;  /* 0x000000ff090b7210 */ /* 0x000fe20007ffe1ff */
[----:B------:R-:W-:Y:S02]  /*47e0*/  IMAD R13, R2, R10, R13 ;  /* 0x0000000a020d7224 */ /* 0x000fe400078e020d */
[----:B------:R-:W-:Y:S02]  /*47f0*/  @!P0 IMAD R9, R15, R26, R3 ;  /* 0x0000001a0f098224 */ /* 0x000fe400078e0203 */
[----:B------:R-:W-:Y:S02]  /*4800*/  @!P0 IMAD.MOV.U32 R3, RZ, RZ, R0 ;  /* 0x000000ffff038224 */ /* 0x000fe400078e0000 */
[----:B------:R-:W-:Y:S02]  /*4810*/  IMAD R8, R6, R11, R8 ;  /* 0x0000000b06087224 */ /* 0x000fe400078e0208 */
[----:B------:R-:W-:Y:S02]  /*4820*/  IMAD R13, R3, R2, R13 ;  /* 0x00000002030d7224 */ /* 0x000fe400078e020d */
[----:B------:R-:W-:Y:S02]  /*4830*/  IMAD R8, R9, R6, R8 ;  /* 0x0000000609087224 */ /* 0x000fe400078e0208 */
.L_x_87:
[----:B------:R-:W-:Y:S05]  /*4840*/  BRA.U UP0, `(.L_x_88) ;  /* 0x0000000100107547 */ /* 0x000fea000b800000 */
[----:B------:R-:W-:Y:S04]  /*4850*/  MOV R0, UR6 ;  /* 0x0000000600007c02 */ /* 0x000fe80008000f00 */
[----:B------:R-:W-:Y:S04]  /*4860*/  SHF.L.U32 R3, R0, 0x1f, RZ ;  /* 0x0000001f00037819 */ /* 0x000fe800000006ff */
[----:B------:R-:W2:Y:S02]  /*4870*/  SYNCS.PHASECHK.TRANS64.TRYWAIT P0, [UR4+0x88], R3 ;  /* 0x00008803ff0075a7 */ /* 0x000ea40008001104 */
[----:B--2---:R-:W-:Y:S05]  /*4880*/  @!P0 BRA `(.L_x_89) ;  /* 0x0000004800448947 */ /* 0x004fea0003800000 */
.L_x_88:
[----:B-1----:R-:W-:Y:S02]  /*4890*/  ISETP.NE.U32.AND P0, PT, R18, RZ, PT ;  /* 0x000000ff1200720c */ /* 0x002fe40003f05070 */
[----:B------:R-:W-:Y:S02]  /*48a0*/  R2UR UR42, R20 ;  /* 0x00000000142a72ca */ /* 0x000fe400000e0000 */
[----:B------:R-:W-:Y:S02]  /*48b0*/  R2UR UR43, R21 ;  /* 0x00000000152b72ca */ /* 0x000fe400000e0000 */
[----:B------:R-:W-:Y:S02]  /*48c0*/  ISETP.NE.AND.EX P0, PT, R19, RZ, PT, P0 ;  /* 0x000000ff1300720c */ /* 0x000fe40003f05300 */
[----:B------:R-:W-:Y:S02]  /*48d0*/  ISETP.NE.U32.AND P2, PT, R18, RZ, PT ;  /* 0x000000ff1200720c */ /* 0x000fe40003f45070 */
[----:B------:R-:W-:Y:S02]  /*48e0*/  SHF.L.U32 R12, R37, 0x1f, RZ ;  /* 0x0000001f250c7819 */ /* 0x000fe400000006ff */
[----:B------:R-:W-:Y:S03]  /*48f0*/  ISETP.NE.AND.EX P2, PT, R19, RZ, PT, P2 ;  /* 0x000000ff1300720c */ /* 0x000fe60003f45320 */
[----:B------:R-:W-:Y:S02]  /*4900*/  USHF.L.U32 UR42, UR42, 0x7, URZ ;  /* 0x000000072a2a7899 */ /* 0x000fe400080006ff */
[----:B------:R-:W-:Y:S02]  /*4910*/  USHF.L.U32 UR43, UR43, 0x6, URZ ;  /* 0x000000062b2b7899 */ /* 0x000fe400080006ff */
[----:B------:R-:W-:Y:S10]  /*4920*/  @!P0 BRA `(.L_x_90) ;  /* 0x00000000002c8947 */ /* 0x000ff40003800000 */
[----:B------:R-:W-:Y:S01]  /*4930*/  ISETP.NE.U32.AND P0, PT, R16, RZ, PT ;  /* 0x000000ff1000720c */ /* 0x000fe20003f05070 */
[----:B------:R-:W-:Y:S03]  /*4940*/  IMAD.MOV.U32 R63, RZ, RZ, 0x1 ;  /* 0x00000001ff3f7424 */ /* 0x000fe600078e00ff */
[----:B------:R-:W-:Y:S11]  /*4950*/  ISETP.NE.AND.EX P0, PT, R17, RZ, PT, P0 ;  /* 0x000000ff1100720c */ /* 0x000ff60003f05300 */
[----:B------:R-:W-:Y:S02]  /*4960*/  @!UPT UIADD3 URZ, UPT, UPT, URZ, URZ, URZ ;  /* 0x000000fffffff290 */ /* 0x000fe4000fffe0ff */
[----:B------:R-:W1:Y:S01]  /*4970*/  @P0 LDC.64 R10, c[0x0][0x888] ;  /* 0x00022200ff0a0b82 */ /* 0x000e620000000a00 */
[----:B--2---:R-:W-:Y:S04]  /*4980*/  @P0 IMAD R0, R18, UR36, RZ ;  /* 0x0000002412000c24 */ /* 0x004fe8000f8e02ff */
[----:B-1----:R-:W-:Y:S04]  /*4990*/  @P0 IMAD.WIDE R10, R0, 0x4, R10 ;  /* 0x00000004000a0825 */ /* 0x002fe800078e020a */
[----:B------:R-:W-:Y:S01]  /*49a0*/  HFMA2 R0, -RZ, RZ, 0, 5.9604644775390625e-08 ;  /* 0x00000001ff007431 */ /* 0x000fe200000001ff */
[----:B------:R1:W5:Y:S04]  /*49b0*/  @P0 LDG.E R35, desc[UR46][R10.64] ;  /* 0x0000002e0a230981 */ /* 0x000368000c1e1900 */
[----:B------:R-:W-:Y:S01]  /*49c0*/  @!P0 PRMT R63, R0, 0x7610, R63 ;  /* 0x00007610003f8816 */ /* 0x000fe2000000003f */
[----:B-1----:R-:W3:Y:S06]  /*49d0*/  @!P0 LDC R35, c[0x0][0x880] ;  /* 0x00022000ff238b82 */ /* 0x002eec0000000800 */
.L_x_90:
[----:B---3-5:R-:W-:Y:S01]  /*49e0*/  @!P2 FSETP.EQ.AND P0, PT, R35, RZ, PT ;  /* 0x000000ff2300a20b */ /* 0x028fe20003f02000 */
[----:B------:R-:W-:Y:S01]  /*49f0*/  @!UPT UIADD3 URZ, UPT, UPT, URZ, URZ, URZ ;  /* 0x000000fffffff290 */ /* 0x000fe2000fffe0ff */
[----:B------:R-:W-:Y:S11]  /*4a00*/  @!P2 BRA `(.L_x_91) ;  /* 0x000000000018a947 */ /* 0x000ff60003800000 */
[----:B------:R-:W-:Y:S02]  /*4a10*/  LOP3.LUT P2, RZ, R63, 0xff, RZ, 0xc0, !PT ;  /* 0x000000ff3fff7812 */ /* 0x000fe4000784c0ff */
[----:B------:R-:W-:Y:S04]  /*4a20*/  ISETP.NE.U32.AND P0, PT, R16, RZ, PT ;  /* 0x000000ff1000720c */ /* 0x000fe80003f05070 */
[----:B------:R-:W-:Y:S04]  /*4a30*/  ISETP.NE.AND.EX P0, PT, R17, RZ, PT, P0 ;  /* 0x000000ff1100720c */ /* 0x000fe80003f05300 */
[----:B------:R-:W-:Y:S03]  /*4a40*/  PLOP3.LUT P0, PT, P0, PT, PT, 0x8, 0x80 ;  /* 0x000000000080781c */ /* 0x000fe6000070e170 */
[----:B------:R-:W-:Y:S11]  /*4a50*/  @P2 FSETP.EQ.AND P0, PT, R35, RZ, PT ;  /* 0x000000ff2300220b */ /* 0x000ff60003f02000 */
[----:B------:R-:W-:Y:S02]  /*4a60*/  @!UPT UIADD3 URZ, UPT, UPT, URZ, URZ, URZ ;  /* 0x000000fffffff290 */ /* 0x000fe4000fffe0ff */
.L_x_91:
[----:B------:R-:W1:Y:S01]  /*4a70*/  SYNCS.PHASECHK.TRANS64.TRYWAIT P2, [UR4+0x60], R12 ;  /* 0x0000600cff0075a7 */ /* 0x000e620008041104 */
[----:B------:R-:W-:Y:S04]  /*4a80*/  ELECT P4, URZ, PT ;  /* 0x0000000000ff782f */ /* 0x000fe80003880000 */
[----:B------:R-:W-:Y:S11]  /*4a90*/  PLOP3.LUT P4, PT, P0, P4, PT, 0xf2, 0x2f ;  /* 0x00000000002f781c */ /* 0x000ff60000789e72 */
[----:B------:R-:W-:Y:S02]  /*4aa0*/  @!UPT UIADD3 URZ, UPT, UPT, URZ, URZ, URZ ;  /* 0x000000fffffff290 */ /* 0x000fe4000fffe0ff */
[----:B------:R-:W-:Y:S05]  /*4ab0*/  @!P4 IADD3 R9, P0, PT, R38, 0x580, RZ ;  /* 0x000005802609c810 */ /* 0x000fea0007f1e0ff */
[----:B--2---:R-:W-:Y:S01]  /*4ac0*/  @!P4 IMAD.X R0, RZ, RZ, R39, P0 ;  /* 0x000000ffff00c224 */ /* 0x004fe200000e0627 */
[----:B-1----:R-:W-:Y:S07]  /*4ad0*/  @!P2 BRA `(.L_x_92) ;  /* 0x0000004400c8a947 */ /* 0x002fee0003800000 */
.L_x_182:
[----:B------:R-:W-:Y:S01]  /*4ae0*/  @!P4 R2UR UR8, R9 ;  /* 0x000000000908c2ca */ /* 0x000fe200000e0000 */
[----:B------:R-:W-:Y:S01]  /*4af0*/  VOTEU.ALL UP0, P4 ;  /* 0x0000000000ff7886 */ /* 0x000fe20002000000 */
[----:B------:R-:W-:Y:S01]  /*4b00*/  @!P4 R2UR UR7, R0 ;  /* 0x000000000007c2ca */ /* 0x000fe200000e0000 */
[----:B------:R-:W-:Y:S01]  /*4b10*/  VOTEU.ALL UP1, P4 ;  /* 0x0000000000ff7886 */ /* 0x000fe20002020000 */
[----:B------:R-:W-:Y:S01]  /*4b20*/  UMOV UR14, 0x0 ;  /* 0x00000000000e7882 */ /* 0x000fe20000000000 */
[----:B------:R-:W-:Y:S01]  /*4b30*/  UMOV UR15, 0x10000000 ;  /* 0x10000000000f7882 */ /* 0x000fe20000000000 */
[----:B------:R-:W-:Y:S01]  /*4b40*/  @!UP0 UIADD3 UR40, UPT, UPT, UR4, 0x200, URZ ;  /* 0x0000020004288890 */ /* 0x000fe2000fffe0ff */
[----:B------:R-:W-:Y:S01]  /*4b50*/  @!P4 IMAD.MOV.U32 R0, RZ, RZ, 0x1000 ;  /* 0x00001000ff00c424 */ /* 0x000fe200078e00ff */
[----:B------:R-:W-:Y:S01]  /*4b60*/  UMOV UR44, UR36 ;  /* 0x00000024002c7c82 */ /* 0x000fe20008000000 */
[----:B------:R-:W-:Y:S01]  /*4b70*/  @!UP0 UIADD3 UR10, UPT, UPT, UR42, 0x40, URZ ;  /* 0x000000402a0a8890 */ /* 0x000fe2000fffe0ff */
[----:B------:R-:W-:Y:S01]  /*4b80*/  @!P4 IADD3 R9, P0, PT, R38, 0x580, RZ ;  /* 0x000005802609c810 */ /* 0x000fe20007f1e0ff */
[----:B------:R-:W-:Y:S01]  /*4b90*/  UMOV UR9, UR41 ;  /* 0x0000002900097c82 */ /* 0x000fe20008000000 */
[----:B------:R-:W-:Y:S01]  /*4ba0*/  UMOV UR11, UR43 ;  /* 0x0000002b000b7c82 */ /* 0x000fe20008000000 */
[----:B------:R-:W-:Y:S01]  /*4bb0*/  IMAD.U32 R10, RZ, RZ, UR8 ;  /* 0x00000008ff0a7e24 */ /* 0x000fe2000f8e00ff */
[----:B------:R-:W-:Y:S01]  /*4bc0*/  @!UP0 UIADD3 UR8, UPT, UPT, UR4, 0xa00, URZ ;  /* 0x00000a0004088890 */ /* 0x000fe2000fffe0ff */
[----:B------:R-:W-:Y:S01]  /*4bd0*/  IMAD.U32 R11, RZ, RZ, UR7 ;  /* 0x00000007ff0b7e24 */ /* 0x000fe2000f8e00ff */
[----:B------:R-:W-:Y:S01]  /*4be0*/  VOTEU.ALL UP0, P4 ;  /* 0x0000000000ff7886 */ /* 0x000fe20002000000 */
[----:B------:R-:W-:Y:S01]  /*4bf0*/  UMOV UR12, UR36 ;  /* 0x00000024000c7c82 */ /* 0x000fe20008000000 */
[----:B------:R-:W-:Y:S01]  /*4c00*/  @!P4 R2UR UR16, R10 ;  /* 0x000000000a10c2ca */ /* 0x000fe200000e0000 */
[----:B------:R-:W-:Y:S01]  /*4c10*/  UPRMT UR7, UR37, 0x654, UR41 ;  /* 0x0000065425077896 */ /* 0x000fe20008000029 */
[----:B------:R-:W-:Y:S11]  /*4c20*/  @!P4 R2UR UR17, R11 ;  /* 0x000000000b11c2ca */ /* 0x000ff600000e0000 */
[----:B------:R-:W-:Y:S02]  /*4c30*/  @!UPT UIADD3 URZ, UPT, UPT, URZ, URZ, URZ ;  /* 0x000000fffffff290 */ /* 0x000fe4000fffe0ff */
[----:B------:R2:W-:Y:S01]  /*4c40*/  @!UP1 UTMALDG.3D [UR40], [UR16], desc[UR14] ;  /* 0x00000e28100095b4 */ /* 0x0005e20008011000 */
[----:B------:R2:W-:Y:S01]  /*4c50*/  @!UP0 UTMALDG.3D [UR8], [UR16], desc[UR14] ;  /* 0x00000e08100085b4 */ /* 0x0005e20008011000 */
[----:B------:R3:W-:Y:S01]  /*4c60*/  @!P4 SYNCS.ARRIVE.TRANS64.RED.A0TR RZ, [UR4+0x40], R0 ;  /* 0x00004000ffffc9a7 */ /* 0x0007e20008300404 */
[----:B------:R-:W-:Y:S01]  /*4c70*/  SYNCS.ARRIVE.TRANS64.RED.A1T0 RZ, [UR7], RZ ;  /* 0x000000ffffff79a7 */ /* 0x000fe20008100407 */
[----:B---3--:R-:W-:Y:S01]  /*4c80*/  @!P4 IMAD.X R0, RZ, RZ, R39, P0 ;  /* 0x000000ffff00c224 */ /* 0x008fe200000e0627 */
[----:B------:R-:W3:Y:S02]  /*4c90*/  SYNCS.PHASECHK.TRANS64.TRYWAIT P2, [UR4+0x68], R12 ;  /* 0x0000680cff0075a7 */ /* 0x000ee40008041104 */
[----:B--23--:R-:W-:Y:S05]  /*4ca0*/  @!P2 BRA `(.L_x_93) ;  /* 0x00000044006ca947 */ /* 0x00cfea0003800000 */
.L_x_184:
        /* <DEDUP_REMOVED lines=8> */
[----:B------:R-:W-:Y:S01]  /*4d30*/  @!UP0 UIADD3 UR32, UPT, UPT, UR4, 0x1200, URZ ;  /* 0x0000120004208890 */ /* 0x000fe2000fffe0ff */
[----:B------:R-:W-:Y:S01]  /*4d40*/  @!P4 IADD3 R21, P0, PT, R38, 0x580, RZ ;  /* 0x000005802615c810 */ /* 0x000fe20007f1e0ff */
[----:B------:R-:W-:Y:S01]  /*4d50*/  UMOV UR35, UR43 ;  /* 0x0000002b00237c82 */ /* 0x000fe20008000000 */
[----:B------:R-:W-:Y:S02]  /*4d60*/  @!UP0 UIADD3 UR10, UPT, UPT, UR42, 0x50, URZ ;  /* 0x000000502a0a8890 */ /* 0x000fe4000fffe0ff */
[----:B------:R-:W-:Y:S01]  /*4d70*/  IMAD.U32 R10, RZ, RZ, UR8 ;  /* 0x00000008ff0a7e24 */ /* 0x000fe2000f8e00ff */
[----:B------:R-:W-:Y:S01]  /*4d80*/  @!UP0 UIADD3 UR8, UPT, UPT, UR4, 0x1a00, URZ ;  /* 0x00001a0004088890 */ /* 0x000fe2000fffe0ff */
[----:B------:R-:W-:Y:S01]  /*4d90*/  IMAD.U32 R11, RZ, RZ, UR7 ;  /* 0x00000007ff0b7e24 */ /* 0x000fe2000f8e00ff */
[----:B------:R-:W-:Y:S01]  /*4da0*/  VOTEU.ALL UP0, P4 ;  /* 0x0000000000ff7886 */ /* 0x000fe20002000000 */
[----:B------:R-:W-:Y:S01]  /*4db0*/  UMOV UR9, UR33 ;  /* 0x0000002100097c82 */ /* 0x000fe20008000000 */
[----:B------:R-:W-:Y:S01]  /*4dc0*/  @!P4 R2UR UR16, R10 ;  /* 0x000000000a10c2ca */ /* 0x000fe200000e0000 */
[----:B------:R-:W-:Y:S01]  /*4dd0*/  UMOV UR11, UR43 ;  /* 0x0000002b000b7c82 */ /* 0x000fe20008000000 */
[----:B------:R-:W-:Y:S01]  /*4de0*/  @!P4 R2UR UR17, R11 ;  /* 0x000000000b11c2ca */ /* 0x000fe200000e0000 */
[----:B------:R-:W-:Y:S01]  /*4df0*/  UMOV UR12, UR36 ;  /* 0x00000024000c7c82 */ /* 0x000fe20008000000 */
[----:B------:R-:W-:Y:S01]  /*4e00*/  UPRMT UR7, UR37, 0x654, UR33 ;  /* 0x0000065425077896 */ /* 0x000fe20008000021 */
[----:B------:R-:W-:Y:S10]  /*4e10*/  @!P4 IMAD.X R20, RZ, RZ, R39, P0 ;  /* 0x000000ffff14c224 */ /* 0x000ff400000e0627 */
[----:B------:R2:W-:Y:S01]  /*4e20*/  @!UP1 UTMALDG.3D [UR32], [UR16], desc[UR14] ;  /* 0x00000e20100095b4 */ /* 0x0005e20008011000 */
[----:B------:R2:W-:Y:S01]  /*4e30*/  @!UP0 UTMALDG.3D [UR8], [UR16], desc[UR14] ;  /* 0x00000e08100085b4 */ /* 0x0005e20008011000 */
[----:B------:R2:W-:Y:S01]  /*4e40*/  @!P4 SYNCS.ARRIVE.TRANS64.RED.A0TR RZ, [UR4+0x48], R0 ;  /* 0x00004800ffffc9a7 */ /* 0x0005e20008300404 */
[----:B------:R-:W-:Y:S01]  /*4e50*/  SYNCS.ARRIVE.TRANS64.RED.A1T0 RZ, [UR7], RZ ;  /* 0x000000ffffff79a7 */ /* 0x000fe20008100407 */
[----:B------:R-:W3:Y:S02]  /*4e60*/  SYNCS.PHASECHK.TRANS64.TRYWAIT P2, [UR4+0x70], R12 ;  /* 0x0000700cff0075a7 */ /* 0x000ee40008041104 */
[----:B--23--:R-:W-:Y:S05]  /*4e70*/  @!P2 BRA `(.L_x_94) ;  /* 0x000000440010a947 */ /* 0x00cfea0003800000 */
.L_x_186:
[----:B------:R-:W2:Y:S01]  /*4e80*/  LDC.64 R14, c[0x0][0xb10] ;  /* 0x0002c400ff0e7b82 */ /* 0x000ea20000000a00 */
[----:B------:R-:W-:Y:S01]  /*4e90*/  @!P4 R2UR UR8, R21 ;  /* 0x000000001508c2ca */ /* 0x000fe200000e0000 */
[----:B------:R-:W-:Y:S01]  /*4ea0*/  VOTEU.ALL UP0, P4 ;  /* 0x0000000000ff7886 */ /* 0x000fe20002000000 */
[----:B------:R-:W-:Y:S01]  /*4eb0*/  @!P4 R2UR UR7, R20 ;  /* 0x000000001407c2ca */ /* 0x000fe200000e0000 */
[----:B------:R-:W-:Y:S01]  /*4ec0*/  VOTEU.ALL UP1, P4 ;  /* 0x0000000000ff7886 */ /* 0x000fe20002020000 */
[----:B------:R-:W-:Y:S03]  /*4ed0*/  UMOV UR14, 0x0 ;  /* 0x00000000000e7882 */ /* 0x000fe60000000000 */
[----:B------:R-:W3:Y:S01]  /*4ee0*/  LDC.64 R10, c[0x0][0xb18] ;  /* 0x0002c600ff0a7b82 */ /* 0x000ee20000000a00 */
[----:B------:R-:W-:Y:S01]  /*4ef0*/  @!UP0 UIADD3 UR26, UPT, UPT, UR42, 0x20, URZ ;  /* 0x000000202a1a8890 */ /* 0x000fe2000fffe0ff */
[----:B------:R-:W-:Y:S01]  /*4f00*/  @P3 SHF.R.U32.HI R33, RZ, 0x10, R29 ;  /* 0x00000010ff213819 */ /* 0x000fe2000001161d */
[----:B------:R-:W-:Y:S01]  /*4f10*/  @!UP0 UIADD3 UR24, UPT, UPT, UR4, 0x2200, URZ ;  /* 0x0000220004188890 */ /* 0x000fe2000fffe0ff */
[----:B------:R-:W-:Y:S01]  /*4f20*/  VIADD R36, R36, 0x1 ;  /* 0x0000000124247836 */ /* 0x000fe20000000000 */
[----:B------:R-:W-:Y:S03]  /*4f30*/  UMOV UR15, 0x10000000 ;  /* 0x10000000000f7882 */ /* 0x000fe60000000000 */
[----:B------:R-:W4:Y:S01]  /*4f40*/  @!P1 LDC R0, c[0x0][0xb20] ;  /* 0x0002c800ff009b82 */ /* 0x000f220000000800 */
[----:B------:R-:W-:Y:S01]  /*4f50*/  UMOV UR27, UR43 ;  /* 0x0000002b001b7c82 */ /* 0x000fe20008000000 */
[----:B------:R-:W-:Y:S01]  /*4f60*/  IMAD.U32 R20, RZ, RZ, UR8 ;  /* 0x00000008ff147e24 */ /* 0x000fe2000f8e00ff */
[----:B------:R-:W-:Y:S05]  /*4f70*/  UMOV UR28, UR36 ;  /* 0x00000024001c7c82 */ /* 0x000fea0008000000 */
[----:B-1----:R-:W1:Y:S01]  /*4f80*/  @!P1 LDC R3, c[0x0][0xb0c] ;  /* 0x0002c300ff039b82 */ /* 0x002e620000000800 */
[----:B------:R-:W-:Y:S01]  /*4f90*/  IMAD.U32 R21, RZ, RZ, UR7 ;  /* 0x00000007ff157e24 */ /* 0x000fe2000f8e00ff */
[----:B------:R-:W-:Y:S01]  /*4fa0*/  @!UP0 UIADD3 UR10, UPT, UPT, UR42, 0x60, URZ ;  /* 0x000000602a0a8890 */ /* 0x000fe2000fffe0ff */
[----:B------:R-:W-:Y:S01]  /*4fb0*/  @!P4 R2UR UR16, R20 ;  /* 0x000000001410c2ca */ /* 0x000fe200000e0000 */
[----:B------:R-:W-:Y:S01]  /*4fc0*/  @!UP0 UIADD3 UR8, UPT, UPT, UR4, 0x2a00, URZ ;  /* 0x00002a0004088890 */ /* 0x000fe2000fffe0ff */
[----:B------:R-:W-:Y:S01]  /*4fd0*/  @!P4 IMAD.MOV.U32 R20, RZ, RZ, 0x1000 ;  /* 0x00001000ff14c424 */ /* 0x000fe200078e00ff */
[----:B------:R-:W-:Y:S01]  /*4fe0*/  @!P4 R2UR UR17, R21 ;  /* 0x000000001511c2ca */ /* 0x000fe200000e0000 */
[----:B------:R-:W-:Y:S01]  /*4ff0*/  VOTEU.ALL UP0, P4 ;  /* 0x0000000000ff7886 */ /* 0x000fe20002000000 */
[----:B------:R-:W-:Y:S01]  /*5000*/  UMOV UR9, UR25 ;  /* 0x0000001900097c82 */ /* 0x000fe20008000000 */
[----:B------:R-:W-:Y:S01]  /*5010*/  UMOV UR11, UR43 ;  /* 0x0000002b000b7c82 */ /* 0x000fe20008000000 */
[----:B------:R-:W-:Y:S01]  /*5020*/  UMOV UR12, UR36 ;  /* 0x00000024000c7c82 */ /* 0x000fe20008000000 */
[----:B------:R-:W-:Y:S08]  /*5030*/  UPRMT UR7, UR37, 0x654, UR25 ;  /* 0x0000065425077896 */ /* 0x000ff00008000019 */
[----:B------:R1:W-:Y:S02]  /*5040*/  @!UP1 UTMALDG.3D [UR24], [UR16], desc[UR14] ;  /* 0x00000e18100095b4 */ /* 0x0003e40008011000 */
[----:B-1----:R-:W-:Y:S01]  /*5050*/  @!P1 ISETP.NE.AND P2, PT, R3, 0x1, PT ;  /* 0x000000010300980c */ /* 0x002fe20003f45270 */
[C---:B--2---:R-:W-:Y:S01]  /*5060*/  @!P1 IMAD.HI.U32 R14, R13.reuse, R14, RZ ;  /* 0x0000000e0d0e9227 */ /* 0x044fe200078e00ff */
[----:B---3--:R-:W-:Y:S01]  /*5070*/  @!P1 ISETP.NE.AND P0, PT, R10, 0x1, PT ;  /* 0x000000010a00980c */ /* 0x008fe20003f05270 */
[----:B------:R1:W-:Y:S01]  /*5080*/  @!UP0 UTMALDG.3D [UR8], [UR16], desc[UR14] ;  /* 0x00000e08100085b4 */ /* 0x0003e20008011000 */
[----:B------:R1:W-:Y:S01]  /*5090*/  @!P4 SYNCS.ARRIVE.TRANS64.RED.A0TR RZ, [UR4+0x50], R20 ;  /* 0x00005014ffffc9a7 */ /* 0x0003e20008300404 */
[C---:B------:R-:W-:Y:S01]  /*50a0*/  @!P1 IMAD.HI.U32 R11, R8.reuse, R11, RZ ;  /* 0x0000000b080b9227 */ /* 0x040fe200078e00ff */
[----:B------:R-:W-:Y:S04]  /*50b0*/  @!P1 SHF.R.U32.HI R14, RZ, R15, R14 ;  /* 0x0000000fff0e9219 */ /* 0x000fe8000001160e */
[----:B----4-:R-:W-:Y:S02]  /*50c0*/  @!P1 SHF.R.U32.HI R9, RZ, R0, R11 ;  /* 0x00000000ff099219 */ /* 0x010fe4000001160b */
[----:B------:R-:W-:Y:S02]  /*50d0*/  @!P1 SEL R14, R13, R14, !P2 ;  /* 0x0000000e0d0e9207 */ /* 0x000fe40005000000 */
[----:B------:R-:W-:Y:S05]  /*50e0*/  @!P1 SEL R9, R8, R9, !P0 ;  /* 0x0000000908099207 */ /* 0x000fea0004000000 */
[----:B------:R-:W-:Y:S01]  /*50f0*/  @!P1 IMAD.IADD R0, R9, 0x1, -R14 ;  /* 0x0000000109009824 */ /* 0x000fe200078e0a0e */
[----:B------:R-:W-:Y:S01]  /*5100*/  SYNCS.ARRIVE.TRANS64.RED.A1T0 RZ, [UR7], RZ ;  /* 0x000000ffffff79a7 */ /* 0x000fe20008100407 */
[----:B------:R-:W-:Y:S02]  /*5110*/  @!P1 IMAD.IADD R9, R14, 0x1, -R9 ;  /* 0x000000010e099824 */ /* 0x000fe400078e0a09 */
[----:B------:R-:W-:Y:S02]  /*5120*/  @!P1 IMAD R13, R0, R3, R13 ;  /* 0x00000003000d9224 */ /* 0x000fe400078e020d */
[----:B------:R-:W-:Y:S01]  /*5130*/  @!P1 IMAD R8, R9, R10, R8 ;  /* 0x0000000a09089224 */ /* 0x000fe200078e0208 */
[----:B------:R-:W2:Y:S02]  /*5140*/  SYNCS.PHASECHK.TRANS64.TRYWAIT P5, [UR4+0x78], R12 ;  /* 0x0000780cff0075a7 */ /* 0x000ea400080a1104 */
[----:B-12---:R-:W-:Y:S05]  /*5150*/  @!P5 BRA `(.L_x_95) ;  /* 0x000000400070d947 */ /* 0x006fea0003800000 */
.L_x_188:
[----:B-1----:R-:W-:Y:S01]  /*5160*/  @!P4 IADD3 R3, P0, PT, R38, 0x580, RZ ;  /* 0x000005802603c810 */ /* 0x002fe20007f1e0ff */
[----:B------:R-:W-:Y:S01]  /*5170*/  VOTEU.ALL UP0, P4 ;  /* 0x0000000000ff7886 */ /* 0x000fe20002000000 */
[----:B------:R-:W-:Y:S01]  /*5180*/  VOTEU.ALL UP1, P4 ;  /* 0x0000000000ff7886 */ /* 0x000fe20002020000 */
[----:B------:R-:W-:Y:S01]  /*5190*/  UMOV UR14, 0x0 ;  /* 0x00000000000e7882 */ /* 0x000fe20000000000 */
[----:B------:R-:W-:Y:S01]  /*51a0*/  @!P4 R2UR UR8, R3 ;  /* 0x000000000308c2ca */ /* 0x000fe200000e0000 */
[----:B------:R-:W-:Y:S01]  /*51b0*/  @!P4 IMAD.X R0, RZ, RZ, R39, P0 ;  /* 0x000000ffff00c224 */ /* 0x000fe200000e0627 */
[----:B------:R-:W-:Y:S01]  /*51c0*/  @!UP0 UIADD3 UR17, UPT, UPT, UR4, 0x58, URZ ;  /* 0x0000005804118890 */ /* 0x000fe2000fffe0ff */
[----:B------:R-:W-:Y:S01]  /*51d0*/  ISETP.NE.AND P0, PT, R36, 0x2, PT ;  /* 0x000000022400780c */ /* 0x000fe20003f05270 */
[----:B------:R-:W-:Y:S01]  /*51e0*/  @!UP0 UIADD3 UR18, UPT, UPT, UR42, 0x30, URZ ;  /* 0x000000302a128890 */ /* 0x000fe2000fffe0ff */
[----:B------:R-:W-:Y:S01]  /*51f0*/  LOP3.LUT R37, R37, 0x1, RZ, 0x3c, !PT ;  /* 0x0000000125257812 */ /* 0x000fe200078e3cff */
[----:B------:R-:W-:Y:S01]  /*5200*/  @!UP0 UIADD3 UR16, UPT, UPT, UR4, 0x3200, URZ ;  /* 0x0000320004108890 */ /* 0x000fe2000fffe0ff */
[----:B------:R-:W-:Y:S01]  /*5210*/  @!P4 R2UR UR7, R0 ;  /* 0x000000000007c2ca */ /* 0x000fe200000e0000 */
[----:B------:R-:W-:Y:S01]  /*5220*/  UMOV UR15, 0x10000000 ;  /* 0x10000000000f7882 */ /* 0x000fe20000000000 */
[----:B------:R-:W-:Y:S01]  /*5230*/  UMOV UR19, UR43 ;  /* 0x0000002b00137c82 */ /* 0x000fe20008000000 */
[----:B------:R-:W-:Y:S01]  /*5240*/  UMOV UR20, UR36 ;  /* 0x0000002400147c82 */ /* 0x000fe20008000000 */
[----:B------:R-:W-:Y:S01]  /*5250*/  @!UP0 UIADD3 UR10, UPT, UPT, UR42, 0x70, URZ ;  /* 0x000000702a0a8890 */ /* 0x000fe2000fffe0ff */
[----:B------:R-:W-:Y:S01]  /*5260*/  SEL R3, RZ, 0x1, P0 ;  /* 0x00000001ff037807 */ /* 0x000fe20000000000 */
[----:B------:R-:W-:Y:S01]  /*5270*/  IMAD.U32 R10, RZ, RZ, UR8 ;  /* 0x00000008ff0a7e24 */ /* 0x000fe2000f8e00ff */
[----:B------:R-:W-:Y:S01]  /*5280*/  @!UP0 UIADD3 UR8, UPT, UPT, UR4, 0x3a00, URZ ;  /* 0x00003a0004088890 */ /* 0x000fe2000fffe0ff */
[----:B------:R-:W-:Y:S01]  /*5290*/  IMAD.IADD R20, R8, 0x1, R62 ;  /* 0x0000000108147824 */ /* 0x000fe200078e023e */
[----:B------:R-:W-:Y:S01]  /*52a0*/  VOTEU.ALL UP0, P4 ;  /* 0x0000000000ff7886 */ /* 0x000fe20002000000 */
[----:B------:R-:W-:Y:S01]  /*52b0*/  UMOV UR11, UR43 ;  /* 0x0000002b000b7c82 */ /* 0x000fe20008000000 */
[----:B------:R-:W-:Y:S01]  /*52c0*/  @!P4 R2UR UR22, R10 ;  /* 0x000000000a16c2ca */ /* 0x000fe200000e0000 */
[----:B------:R-:W-:Y:S01]  /*52d0*/  UMOV UR12, UR36 ;  /* 0x00000024000c7c82 */ /* 0x000fe20008000000 */
[----:B------:R-:W-:Y:S01]  /*52e0*/  IMAD.U32 R11, RZ, RZ, UR7 ;  /* 0x00000007ff0b7e24 */ /* 0x000fe2000f8e00ff */
[----:B------:R-:W-:Y:S01]  /*52f0*/  UMOV UR9, UR17 ;  /* 0x0000001100097c82 */ /* 0x000fe20008000000 */
[----:B------:R-:W-:Y:S01]  /*5300*/  @P3 R2UR UR36, R33 ;  /* 0x00000000212432ca */ /* 0x000fe200000e0000 */
[----:B------:R-:W-:Y:S01]  /*5310*/  IMAD.IADD R21, R13, 0x1, R64 ;  /* 0x000000010d157824 */ /* 0x000fe200078e0240 */
[----:B------:R-:W-:Y:S02]  /*5320*/  LOP3.LUT R34, R34, R3, RZ, 0x3c, !PT ;  /* 0x0000000322227212 */ /* 0x000fe400078e3cff */
[----:B------:R-:W-:Y:S02]  /*5330*/  @!P4 R2UR UR23, R11 ;  /* 0x000000000b17c2ca */ /* 0x000fe400000e0000 */
[----:B------:R-:W-:Y:S11]  /*5340*/  SEL R36, R36, RZ, P0 ;  /* 0x000000ff24247207 */ /* 0x000ff60000000000 */
[----:B------:R2:W-:Y:S01]  /*5350*/  @!UP1 UTMALDG.3D [UR16], [UR22], desc[UR14] ;  /* 0x00000e10160095b4 */ /* 0x0005e20008011000 */
[----:B------:R2:W-:Y:S01]  /*5360*/  @!UP0 UTMALDG.3D [UR8], [UR22], desc[UR14] ;  /* 0x00000e08160085b4 */ /* 0x0005e20008011000 */
[----:B------:R2:W-:Y:S01]  /*5370*/  @!P4 SYNCS.ARRIVE.TRANS64.RED.A0TR RZ, [UR4+0x58], R27 ;  /* 0x0000581bffffc9a7 */ /* 0x0005e20008300404 */
[----:B------:R-:W-:Y:S01]  /*5380*/  UPLOP3.LUT UP0, UPT, UPT, UPT, UPT, 0x80, 0x8 ;  /* 0x000000000008789c */ /* 0x000fe20003f0f070 */
[----:B------:R-:W-:Y:S01]  /*5390*/  SYNCS.ARRIVE.TRANS64.RED.A1T0 RZ, [UR5], RZ ;  /* 0x000000ffffff79a7 */ /* 0x000fe20008100405 */
[----:B------:R-:W-:Y:S09]  /*53a0*/  @P3 BRA `(.L_x_96) ;  /* 0xfffffff0002c3947 */ /* 0x000ff2000383ffff */
[----:B------:R-:W-:-:S04]  /*53b0*/  SHF.L.U32 R3, R37, 0x1f, RZ ;  /* 0x0000001f25037819 */ /* 0x000fc800000006ff */
[----:B------:R-:W1:Y:S02]  /*53c0*/  SYNCS.PHASECHK.TRANS64.TRYWAIT P0, [UR4+0x60], R3 ;  /* 0x00006003ff0075a7 */ /* 0x000e640008001104 */
[----:B-1----:R-:W-:Y:S05]  /*53d0*/  @!P0 BRA `(.L_x_97) ;  /* 0x0000003c00e88947 */ /* 0x002fea0003800000 */
.L_x_190:
[----:B------:R-:W3:Y:S02]  /*53e0*/  SYNCS.PHASECHK.TRANS64.TRYWAIT P0, [UR4+0x68], R3 ;  /* 0x00006803ff0075a7 */ /* 0x000ee40008001104 */
[----:B---3--:R-:W-:Y:S05]  /*53f0*/  @!P0 BRA `(.L_x_98) ;  /* 0x0000003c00f88947 */ /* 0x008fea0003800000 */
.L_x_192:
[----:B------:R-:W3:Y:S02]  /*5400*/  SYNCS.PHASECHK.TRANS64.TRYWAIT P0, [UR4+0x70], R3 ;  /* 0x00007003ff0075a7 */ /* 0x000ee40008001104 */
[----:B---3--:R-:W-:Y:S05]  /*5410*/  @!P0 BRA `(.L_x_99) ;  /* 0x0000004000088947 */ /* 0x008fea0003800000 */
.L_x_194:
[----:B-1----:R-:W-:-:S07]  /*5420*/  MOV R0, UR4 ;  /* 0x0000000400007c02 */ /* 0x002fce0008000f00 */
.L_x_100:
[----:B-1----:R-:W-:-:S04]  /*5430*/  SHF.L.U32 R3, R37, 0x1f, RZ ;  /* 0x0000001f25037819 */ /* 0x002fc800000006ff */
[----:B------:R1:W3:Y:S03]  /*5440*/  SYNCS.PHASECHK.TRANS64.TRYWAIT P0, [R0+URZ+0x78], R3 ;  /* 0x00007803000075a7 */ /* 0x0002e600080011ff */
[----:B---3--:R-:W-:Y:S05]  /*5450*/  @!P0 NANOSLEEP.SYNCS 0x989680 ;  /* 0x009896800000895d */ /* 0x008fea0003900000 */
[----:B------:R-:W3:Y:S02]  /*5460*/  @!P0 SYNCS.PHASECHK.TRANS64 P0, [R0+URZ+0x78], R3 ;  /* 0x00007803000085a7 */ /* 0x000ee400080010ff */
[----:B--23--:R-:W-:Y:S05]  /*5470*/  @P0 EXIT ;  /* 0x000000000000094d */ /* 0x00cfea0003800000 */
[----:B------:R-:W-:Y:S05]  /*5480*/  BRA `(.L_x_100) ;  /* 0xfffffffc00e87947 */ /* 0x000fea000383ffff */
.L_x_85:
[----:B------:R-:W-:-:S06]  /*5490*/  UISETP.GE.AND UP0, UPT, UR10, 0x4, UPT ;  /* 0x000000040a00788c */ /* 0x000fcc000bf06270 */
[----:B------:R-:W-:-:S13]  /*54a0*/  PLOP3.LUT P0, PT, PT, PT, UP0, 0x80, 0x8 ;  /* 0x000000000008781c */ /* 0x000fda0003f0f008 */
[----:B------:R-:W-:Y:S05]  /*54b0*/  @!P0 EXIT ;  /* 0x000000000000894d */ /* 0x000fea0003800000 */
[----:B------:R-:W-:Y:S01]  /*54c0*/  BAR.SYNC.DEFER_BLOCKING 0x6, 0xa0 ;  /* 0x0182800000007b1d */ /* 0x000fe20000010000 */
[----:B------:R-:W-:Y:S02]  /*54d0*/  IMAD.SHL.U32 R4, R70, 0x200000, RZ ;  /* 0x0020000046047824 */ /* 0x000fe400078e00ff */
[----:B------:R-:W-:Y:S02]  /*54e0*/  HFMA2 R75, -RZ, RZ, 0, 5.9604644775390625e-08 ;  /* 0x00000001ff4b7431 */ /* 0x000fe400000001ff */
[C---:B------:R-:W-:Y:S01]  /*54f0*/  IMAD.SHL.U32 R69, R76.reuse, 0x10, RZ ;  /* 0x000000104c457824 */ /* 0x040fe200078e00ff */
[----:B------:R-:W-:Y:S01]  /*5500*/  MOV R73, RZ ;  /* 0x000000ff00497202 */ /* 0x000fe20000000f00 */
[----:B------:R-:W-:Y:S01]  /*5510*/  IMAD.U32 R33, R76, 0x10000, RZ ;  /* 0x000100004c217824 */ /* 0x000fe200078e00ff */
[----:B------:R-:W-:Y:S01]  /*5520*/  UMOV UR44, 0x400 ;  /* 0x00000400002c7882 */ /* 0x000fe20000000000 */
[----:B------:R-:W1:Y:S01]  /*5530*/  LDC R67, c[0x0][0x370] ;  /* 0x0000dc00ff437b82 */ /* 0x000e620000000800 */
[----:B------:R-:W-:Y:S01]  /*5540*/  ULEA UR44, UR37, UR44, 0x18 ;  /* 0x0000002c252c7291 */ /* 0x000fe2000f8ec0ff */
[----:B------:R-:W-:Y:S01]  /*5550*/  LOP3.LUT R4, R4, 0x200000, RZ, 0xc0, !PT ;  /* 0x0020000004047812 */ /* 0x000fe200078ec0ff */
[----:B------:R-:W-:Y:S01]  /*5560*/  IMAD.SHL.U32 R68, R76, 0x2, RZ ;  /* 0x000000024c447824 */ /* 0x000fe200078e00ff */
[C---:B------:R-:W-:Y:S01]  /*5570*/  LOP3.LUT R5, R69.reuse, 0x40, RZ, 0xc0, !PT ;  /* 0x0000004045057812 */ /* 0x040fe200078ec0ff */
[----:B------:R-:W-:Y:S01]  /*5580*/  IMAD.SHL.U32 R3, R70, 0x200, RZ ;  /* 0x0000020046037824 */ /* 0x000fe200078e00ff */
[----:B------:R-:W-:Y:S01]  /*5590*/  LOP3.LUT R2, R69, 0x5b0, RZ, 0xc0, !PT ;  /* 0x000005b045027812 */ /* 0x000fe200078ec0ff */
[----:B------:R-:W-:Y:S01]  /*55a0*/  UIADD3 UR4, UPT, UPT, UR44, 0x200, URZ ;  /* 0x000002002c047890 */ /* 0x000fe2000fffe0ff */
[----:B------:R-:W2:Y:S01]  /*55b0*/  LDC R28, c[0x0][0xb0c] ;  /* 0x0002c300ff1c7b82 */ /* 0x000ea20000000800 */
[----:B------:R-:W-:Y:S01]  /*55c0*/  LOP3.LUT R33, R4, 0x400000, R33, 0xf8, !PT ;  /* 0x0040000004217812 */ /* 0x000fe200078ef821 */
[----:B------:R-:W-:Y:S01]  /*55d0*/  IMAD.MOV.U32 R30, RZ, RZ, RZ ;  /* 0x000000ffff1e7224 */ /* 0x000fe200078e00ff */
[----:B------:R-:W-:Y:S01]  /*55e0*/  LOP3.LUT R68, R5, 0x8, R68, 0xf8, !PT ;  /* 0x0000000805447812 */ /* 0x000fe200078ef844 */
[----:B------:R-:W-:Y:S01]  /*55f0*/  IMAD.MOV.U32 R74, RZ, RZ, RZ ;  /* 0x000000ffff4a7224 */ /* 0x000fe200078e00ff */
[----:B------:R-:W-:Y:S01]  /*5600*/  LOP3.LUT R3, R2, 0x200, R3, 0xf8, !PT ;  /* 0x0000020002037812 */ /* 0x000fe200078ef803 */
[----:B------:R-:W-:Y:S01]  /*5610*/  IMAD.MOV.U32 R80, RZ, RZ, RZ ;  /* 0x000000ffff507224 */ /* 0x000fe200078e00ff */
[----:B------:R-:W-:Y:S01]  /*5620*/  LOP3.LUT P0, RZ, R69, 0x40, RZ, 0xc0, !PT ;  /* 0x0000004045ff7812 */ /* 0x000fe2000780c0ff */
[----:B------:R-:W3:Y:S01]  /*5630*/  LDC R65, c[0x0][0xb20] ;  /* 0x0002c800ff417b82 */ /* 0x000ee20000000800 */
[----:B------:R-:W4:Y:S01]  /*5640*/  LDS R0, [UR44+0x140] ;  /* 0x0001402cff007984 */ /* 0x000f220008000800 */
[----:B------:R-:W-:Y:S01]  /*5650*/  LOP3.LUT R68, R3, R68, RZ, 0xfc, !PT ;  /* 0x0000004403447212 */ /* 0x000fe200078efcff */
[----:B------:R-:W-:Y:S01]  /*5660*/  IMAD.U32 R71, RZ, RZ, UR4 ;  /* 0x00000004ff477e24 */ /* 0x000fe2000f8e00ff */
[----:B------:R-:W-:Y:S01]  /*5670*/  LOP3.LUT R76, R76, 0x60, RZ, 0xc0, !PT ;  /* 0x000000604c4c7812 */ /* 0x000fe200078ec0ff */
[----:B------:R-:W1:Y:S03]  /*5680*/  LDCU.64 UR50, c[0x0][0x348] ;  /* 0x00006900ff3277ac */ /* 0x000e660008000a00 */
[----:B------:R-:W1:Y:S01]  /*5690*/  LDC R27, c[0x0][0xb30] ;  /* 0x0002cc00ff1b7b82 */ /* 0x000e620000000800 */
[----:B------:R-:W1:Y:S01]  /*56a0*/  LDCU.64 UR38, c[0x0][0x888] ;  /* 0x00011100ff2677ac */ /* 0x000e620008000a00 */
[----:B------:R-:W-:Y:S01]  /*56b0*/  UMOV UR45, URZ ;  /* 0x000000ff002d7c82 */ /* 0x000fe20008000000 */
[----:B------:R-:W-:-:S05]  /*56c0*/  UMOV UR48, URZ ;  /* 0x000000ff00307c82 */ /* 0x000fca0008000000 */
[----:B------:R-:W1:Y:S08]  /*56d0*/  LDC.64 R56, c[0x0][0x888] ;  /* 0x00022200ff387b82 */ /* 0x000e700000000a00 */
[----:B------:R-:W1:Y:S08]  /*56e0*/  LDC.64 R60, c[0x0][0xb10] ;  /* 0x0002c400ff3c7b82 */ /* 0x000e700000000a00 */
[----:B------:R-:W1:Y:S08]  /*56f0*/  LDC.64 R24, c[0x0][0xb18] ;  /* 0x0002c600ff187b82 */ /* 0x000e700000000a00 */
[----:B------:R-:W1:Y:S01]  /*5700*/  LDC.64 R22, c[0x0][0xb28] ;  /* 0x0002ca00ff167b82 */ /* 0x000e620000000a00 */
[----:B----4-:R-:W-:Y:S01]  /*5710*/  IMAD.IADD R33, R0, 0x1, R33 ;  /* 0x0000000100217824 */ /* 0x010fe200078e0221 */
[----:B------:R-:W-:-:S06]  /*5720*/  P2R R0, PR, RZ, 0x1 ;  /* 0x00000001ff007803 */ /* 0x000fcc0000000000 */
[----:B------:R-:W4:Y:S08]  /*5730*/  LDC.64 R58, c[0x0][0x890] ;  /* 0x00022400ff3a7b82 */ /* 0x000f300000000a00 */
[----:B------:R-:W1:Y:S08]  /*5740*/  LDC.64 R54, c[0x0][0x8b0] ;  /* 0x00022c00ff367b82 */ /* 0x000e700000000a00 */
[----:B------:R-:W1:Y:S08]  /*5750*/  LDC.64 R52, c[0x0][0x8a8] ;  /* 0x00022a00ff347b82 */ /* 0x000e700000000a00 */
[----:B--23--:R-:W1:Y:S02]  /*5760*/  LDC R66, c[0x0][0x374] ;  /* 0x0000dd00ff427b82 */ /* 0x00ce640000000800 */
.L_x_144:
[C---:B------:R-:W-:Y:S02]  /*5770*/  LEA R0, R80.reuse, UR44, 0x3 ;  /* 0x0000002c50007c11 */ /* 0x040fe4000f8e18ff */
[----:B------:R-:W-:Y:S02]  /*5780*/  SHF.L.U32 R3, R73, 0x1f, RZ ;  /* 0x0000001f49037819 */ /* 0x000fe400000006ff */
[----:B------:R-:W-:Y:S02]  /*5790*/  LEA R16, R80, UR44, 0x4 ;  /* 0x0000002c50107c11 */ /* 0x000fe4000f8e20ff */
[----:B--2---:R-:W2:Y:S02]  /*57a0*/  SYNCS.PHASECHK.TRANS64.TRYWAIT P0, [R0+URZ+0x90], R3 ;  /* 0x00009003000075a7 */ /* 0x004ea400080011ff */
[----:B--2---:R-:W-:Y:S05]  /*57b0*/  @!P0 BRA `(.L_x_101) ;  /* 0x0000003c00388947 */ /* 0x004fea0003800000 */
.L_x_195:
[----:B------:R-:W3:Y:S01]  /*57c0*/  LDC.64 R12, c[0x0][0xb10] ;  /* 0x0002c400ff0c7b82 */ /* 0x000ee20000000a00 */
[----:B------:R-:W4:Y:S01]  /*57d0*/  LDS.128 R16, [R16+0x120] ;  /* 0x0001200010107984 */ /* 0x000f220000000c00 */
[----:B-1----:R-:W-:Y:S01]  /*57e0*/  ISETP.NE.AND P1, PT, R27, 0x1, PT ;  /* 0x000000011b00780c */ /* 0x002fe20003f25270 */
[----:B--2---:R-:W-:Y:S01]  /*57f0*/  VIADD R0, R0, 0xa0 ;  /* 0x000000a000007836 */ /* 0x004fe20000000000 */
[----:B------:R-:W-:Y:S04]  /*5800*/  ISETP.GE.AND P0, PT, R26, 0x1, PT ;  /* 0x000000011a00780c */ /* 0x000fe80003f06270 */
[----:B------:R-:W1:Y:S01]  /*5810*/  LDC.64 R10, c[0x0][0xb18] ;  /* 0x0002c600ff0a7b82 */ /* 0x000e620000000a00 */
[----:B------:R-:W-:Y:S01]  /*5820*/  PRMT R0, RZ, 0x654, R0 ;  /* 0x00000654ff007816 */ /* 0x000fe20000000000 */
[----:B------:R-:W-:Y:S01]  /*5830*/  @!PT LDS RZ, [RZ] ;  /* 0x00000000fffff984 */ /* 0x000fe20000000800 */
[----:B------:R-:W-:Y:S01]  /*5840*/  @!PT LDS RZ, [RZ] ;  /* 0x00000000fffff984 */ /* 0x000fe20000000800 */
[----:B------:R-:W-:Y:S01]  /*5850*/  @!PT LDS RZ, [RZ] ;  /* 0x00000000fffff984 */ /* 0x000fe20000000800 */
[----:B------:R-:W-:Y:S01]  /*5860*/  @!PT LDS RZ, [RZ] ;  /* 0x00000000fffff984 */ /* 0x000fe20000000800 */
[----:B------:R2:W-:Y:S06]  /*5870*/  MEMBAR.ALL.CTA ;  /* 0x0000000000007992 */ /* 0x0005ec0000008000 */
[----:B--2---:R-:W2:Y:S01]  /*5880*/  FENCE.VIEW.ASYNC.S ;  /* 0x00000000000073c6 */ /* 0x004ea20000000000 */
[----:B------:R-:W1:Y:S08]  /*5890*/  @!P1 LDC R14, c[0x0][0xb20] ;  /* 0x0002c800ff0e9b82 */ /* 0x000e700000000800 */
[----:B------:R-:W1:Y:S01]  /*58a0*/  @!P1 LDC R9, c[0x0][0xb0c] ;  /* 0x0002c300ff099b82 */ /* 0x000e620000000800 */
[----:B--2---:R2:W-:Y:S01]  /*58b0*/  SYNCS.ARRIVE.TRANS64.RED.A1T0 RZ, [R0+URZ], RZ ;  /* 0x000000ff00ff79a7 */ /* 0x0045e200081004ff */
[----:B----4-:R-:W-:Y:S04]  /*58c0*/  LOP3.LUT P4, RZ, R18, 0x1, RZ, 0xc0, !PT ;  /* 0x0000000112ff7812 */ /* 0x010fe8000788c0ff */
[----:B------:R-:W-:Y:S09]  /*58d0*/  P2R R77, PR, RZ, 0x10 ;  /* 0x00000010ff4d7803 */ /* 0x000ff20000000000 */
[----:B------:R-:W-:Y:S02]  /*58e0*/  @P4 MOV R31, R16 ;  /* 0x00000010001f4202 */ /* 0x000fe40000000f00 */
[----:B------:R-:W-:Y:S01]  /*58f0*/  @P4 LOP3.LUT R29, R17, 0xffff, RZ, 0xc0, !PT ;  /* 0x0000ffff111d4812 */ /* 0x000fe200078ec0ff */
[----:B--23--:R-:W-:Y:S06]  /*5900*/  @!P0 BRA `(.L_x_102) ;  /* 0x0000000000a48947 */ /* 0x00cfec0003800000 */
[----:B------:R-:W-:Y:S01]  /*5910*/  IMAD.HI.U32 R36, R66, R25, RZ ;  /* 0x0000001942247227 */ /* 0x000fe200078e00ff */
[----:B------:R-:W-:Y:S02]  /*5920*/  ISETP.NE.AND P0, PT, R24, 0x1, PT ;  /* 0x000000011800780c */ /* 0x000fe40003f05270 */
[----:B------:R-:W-:Y:S01]  /*5930*/  ISETP.NE.AND P2, PT, R26, 0x1, PT ;  /* 0x000000011a00780c */ /* 0x000fe20003f45270 */
[-C--:B------:R-:W-:Y:S01]  /*5940*/  IMAD.HI.U32 R34, R67, R60.reuse, RZ ;  /* 0x0000003c43227227 */ /* 0x080fe200078e00ff */
[----:B------:R-:W-:Y:S02]  /*5950*/  SHF.R.U32.HI R37, RZ, R65, R36 ;  /* 0x00000041ff257219 */ /* 0x000fe40000011624 */
[----:B------:R-:W-:Y:S01]  /*5960*/  ISETP.NE.AND P3, PT, R28, 0x1, PT ;  /* 0x000000011c00780c */ /* 0x000fe20003f65270 */
[----:B------:R-:W-:Y:S01]  /*5970*/  IMAD.HI.U32 R40, R29, R25, RZ ;  /* 0x000000191d287227 */ /* 0x000fe200078e00ff */
[----:B------:R-:W-:Y:S02]  /*5980*/  SHF.R.U32.HI R34, RZ, R61, R34 ;  /* 0x0000003dff227219 */ /* 0x000fe40000011622 */
[----:B------:R-:W-:Y:S01]  /*5990*/  SEL R3, R66, R37, !P0 ;  /* 0x0000002542037207 */ /* 0x000fe20004000000 */
[----:B------:R-:W-:Y:S01]  /*59a0*/  IMAD.HI.U32 R38, R31, R60, RZ ;  /* 0x0000003c1f267227 */ /* 0x000fe200078e00ff */
[----:B------:R-:W-:Y:S03]  /*59b0*/  SEL R7, R67, R34, !P3 ;  /* 0x0000002243077207 */ /* 0x000fe60005800000 */
[-C--:B------:R-:W-:Y:S01]  /*59c0*/  IMAD.HI.U32 R34, R3, R22.reuse, RZ ;  /* 0x0000001603227227 */ /* 0x080fe200078e00ff */
[----:B------:R-:W-:Y:S03]  /*59d0*/  SHF.R.U32.HI R38, RZ, R61, R38 ;  /* 0x0000003dff267219 */ /* 0x000fe60000011626 */
[----:B------:R-:W-:Y:S01]  /*59e0*/  IMAD.HI.U32 R36, R7, R22, RZ ;  /* 0x0000001607247227 */ /* 0x000fe200078e00ff */
[----:B------:R-:W-:Y:S02]  /*59f0*/  @P2 SHF.R.U32.HI R3, RZ, R23, R34 ;  /* 0x00000017ff032219 */ /* 0x000fe40000011622 */
[----:B------:R-:W-:Y:S02]  /*5a00*/  SHF.R.U32.HI R34, RZ, R65, R40 ;  /* 0x00000041ff227219 */ /* 0x000fe40000011628 */
[----:B------:R-:W-:Y:S01]  /*5a10*/  @P2 SHF.R.U32.HI R7, RZ, R23, R36 ;  /* 0x00000017ff072219 */ /* 0x000fe20000011624 */
[C---:B------:R-:W-:Y:S01]  /*5a20*/  IMAD R2, R26.reuse, R3, RZ ;  /* 0x000000031a027224 */ /* 0x040fe200078e02ff */
[----:B------:R-:W-:Y:S02]  /*5a30*/  SEL R5, R29, R34, !P0 ;  /* 0x000000221d057207 */ /* 0x000fe40004000000 */
[----:B------:R-:W-:Y:S01]  /*5a40*/  SEL R3, R31, R38, !P3 ;  /* 0x000000261f037207 */ /* 0x000fe20005800000 */
[----:B------:R-:W-:Y:S01]  /*5a50*/  IMAD R4, R26, R7, RZ ;  /* 0x000000071a047224 */ /* 0x000fe200078e02ff */
[C---:B------:R-:W-:Y:S01]  /*5a60*/  ISETP.GE.AND P0, PT, R5.reuse, R2, PT ;  /* 0x000000020500720c */ /* 0x040fe20003f06270 */
[----:B------:R-:W-:Y:S03]  /*5a70*/  IMAD.HI.U32 R6, R5, R22, RZ ;  /* 0x0000001605067227 */ /* 0x000fe600078e00ff */
[----:B------:R-:W-:Y:S01]  /*5a80*/  ISETP.GE.OR P0, PT, R3, R4, P0 ;  /* 0x000000040300720c */ /* 0x000fe20000706670 */
[----:B------:R-:W-:Y:S01]  /*5a90*/  IMAD.MOV R4, RZ, RZ, -R3 ;  /* 0x000000ffff047224 */ /* 0x000fe200078e0a03 */
[-C--:B------:R-:W-:Y:S03]  /*5aa0*/  SHF.R.U32.HI R6, RZ, R23.reuse, R6 ;  /* 0x00000017ff067219 */ /* 0x080fe60000011606 */
[----:B------:R-:W-:Y:S01]  /*5ab0*/  IMAD R31, R28, R4, R31 ;  /* 0x000000041c1f7224 */ /* 0x000fe200078e021f */
[----:B------:R-:W-:Y:S05]  /*5ac0*/  SEL R15, R5, R6, !P2 ;  /* 0x00000006050f7207 */ /* 0x000fea0005000000 */
[----:B------:R-:W-:Y:S02]  /*5ad0*/  IMAD.MOV R6, RZ, RZ, -R15 ;  /* 0x000000ffff067224 */ /* 0x000fe400078e0a0f */
[C---:B------:R-:W-:Y:S04]  /*5ae0*/  @!P0 IMAD.HI.U32 R2, R3.reuse, R22, RZ ;  /* 0x0000001603028227 */ /* 0x040fe800078e00ff */
[----:B------:R-:W-:Y:S01]  /*5af0*/  IMAD R6, R26, R6, R5 ;  /* 0x000000061a067224 */ /* 0x000fe200078e0205 */
[----:B------:R-:W-:Y:S04]  /*5b00*/  @!P0 SHF.R.U32.HI R2, RZ, R23, R2 ;  /* 0x00000017ff028219 */ /* 0x000fe80000011602 */
[----:B------:R-:W-:Y:S02]  /*5b10*/  @!P0 SEL R0, R3, R2, !P2 ;  /* 0x0000000203008207 */ /* 0x000fe40005000000 */
[----:B------:R-:W-:Y:S02]  /*5b20*/  IADD3 R2, PT, PT, -R5, RZ, RZ ;  /* 0x000000ff05027210 */ /* 0x000fe40007ffe1ff */
[----:B------:R-:W-:Y:S01]  /*5b30*/  @!P0 IADD3 R8, PT, PT, R15, -R0, RZ ;  /* 0x800000000f088210 */ /* 0x000fe20007ffe0ff */
[----:B------:R-:W-:Y:S02]  /*5b40*/  @!P0 IMAD R0, R7, R6, R0 ;  /* 0x0000000607008224 */ /* 0x000fe400078e0200 */
[----:B------:R-:W-:Y:S02]  /*5b50*/  IMAD R29, R24, R2, R29 ;  /* 0x00000002181d7224 */ /* 0x000fe400078e021d */
[----:B------:R-:W-:Y:S02]  /*5b60*/  @!P0 IMAD R5, R8, R26, R3 ;  /* 0x0000001a08058224 */ /* 0x000fe400078e0203 */
[----:B------:R-:W-:Y:S04]  /*5b70*/  @!P0 IMAD.MOV.U32 R3, RZ, RZ, R0 ;  /* 0x000000ffff038224 */ /* 0x000fe800078e0000 */
[----:B------:R-:W-:Y:S02]  /*5b80*/  IMAD R31, R3, R28, R31 ;  /* 0x0000001c031f7224 */ /* 0x000fe400078e021f */
[----:B------:R-:W-:Y:S07]  /*5b90*/  IMAD R29, R5, R24, R29 ;  /* 0x00000018051d7224 */ /* 0x000fee00078e021d */
.L_x_102:
[----:B-1----:R-:W-:Y:S01]  /*5ba0*/  @!P1 ISETP.NE.AND P0, PT, R10, 0x1, PT ;  /* 0x000000010a00980c */ /* 0x002fe20003f05270 */
[----:B------:R-:W-:Y:S01]  /*5bb0*/  @!P1 IMAD.HI.U32 R3, R29, R11, RZ ;  /* 0x0000000b1d039227 */ /* 0x000fe200078e00ff */
[----:B------:R-:W-:Y:S01]  /*5bc0*/  R2UR UR42, R21 ;  /* 0x00000000152a72ca */ /* 0x000fe200000e0000 */
[----:B------:R-:W-:Y:S01]  /*5bd0*/  BSSY.RECONVERGENT B6, `(.L_x_103) ;  /* 0x0000031000067945 */ /* 0x000fe20003800200 */
[----:B------:R-:W-:Y:S01]  /*5be0*/  R2UR UR41, R20 ;  /* 0x00000000142972ca */ /* 0x000fe200000e0000 */
[----:B------:R-:W-:Y:S01]  /*5bf0*/  @!P1 IMAD.HI.U32 R0, R31, R12, RZ ;  /* 0x0000000c1f009227 */ /* 0x000fe200078e00ff */
[----:B------:R-:W-:Y:S02]  /*5c00*/  @!P1 SHF.R.U32.HI R2, RZ, R14, R3 ;  /* 0x0000000eff029219 */ /* 0x000fe40000011603 */
[----:B------:R-:W-:Y:S01]  /*5c10*/  @!P1 ISETP.NE.AND P2, PT, R9, 0x1, PT ;  /* 0x000000010900980c */ /* 0x000fe20003f45270 */
[----:B------:R-:W-:Y:S01]  /*5c20*/  VIADD R80, R80, 0x1 ;  /* 0x0000000150507836 */ /* 0x000fe20000000000 */
[----:B------:R-:W-:Y:S02]  /*5c30*/  @!P1 SEL R2, R29, R2, !P0 ;  /* 0x000000021d029207 */ /* 0x000fe40004000000 */
[----:B------:R-:W-:Y:S02]  /*5c40*/  @!P1 SHF.R.U32.HI R0, RZ, R13, R0 ;  /* 0x0000000dff009219 */ /* 0x000fe40000011600 */
[----:B------:R-:W-:Y:S01]  /*5c50*/  LOP3.LUT P0, RZ, R71, 0x90, RZ, 0xc0, !PT ;  /* 0x0000009047ff7812 */ /* 0x000fe2000780c0ff */
[----:B------:R-:W-:Y:S01]  /*5c60*/  USHF.L.U32 UR42, UR42, 0x6, URZ ;  /* 0x000000062a2a7899 */ /* 0x000fe200080006ff */
[----:B------:R-:W-:Y:S01]  /*5c70*/  @!P1 SEL R3, R31, R0, !P2 ;  /* 0x000000001f039207 */ /* 0x000fe20005000000 */
[----:B------:R-:W-:Y:S01]  /*5c80*/  USHF.L.U32 UR41, UR41, 0x7, URZ ;  /* 0x0000000729297899 */ /* 0x000fe200080006ff */
[----:B------:R-:W-:Y:S03]  /*5c90*/  @P4 SHF.R.U32.HI R72, RZ, 0x10, R17 ;  /* 0x00000010ff484819 */ /* 0x000fe60000011611 */
[----:B------:R-:W-:Y:S02]  /*5ca0*/  @!P1 IMAD.IADD R0, R2, 0x1, -R3 ;  /* 0x0000000102009824 */ /* 0x000fe400078e0a03 */
[----:B------:R-:W-:Y:S02]  /*5cb0*/  @!P1 IMAD.IADD R2, R3, 0x1, -R2 ;  /* 0x0000000103029824 */ /* 0x000fe400078e0a02 */
[----:B------:R-:W-:Y:S02]  /*5cc0*/  @!P1 IMAD R31, R0, R9, R31 ;  /* 0x00000009001f9224 */ /* 0x000fe400078e021f */
[----:B------:R-:W-:Y:S01]  /*5cd0*/  @!P1 IMAD R29, R2, R10, R29 ;  /* 0x0000000a021d9224 */ /* 0x000fe200078e021d */
[----:B------:R-:W-:Y:S06]  /*5ce0*/  @!P0 BRA `(.L_x_104) ;  /* 0x00000000007c8947 */ /* 0x000fec0003800000 */
[----:B------:R-:W1:Y:S01]  /*5cf0*/  LDCU.64 UR8, c[0x4][0x80] ;  /* 0x01001000ff0877ac */ /* 0x000e620008000a00 */
[----:B------:R-:W-:Y:S01]  /*5d00*/  MOV R2, 0x0 ;  /* 0x0000000000027802 */ /* 0x000fe20000000f00 */
[----:B------:R-:W-:Y:S02]  /*5d10*/  HFMA2 R12, -RZ, RZ, 0, 5.9604644775390625e-08 ;  /* 0x00000001ff0c7431 */ /* 0x000fe400000001ff */
[----:B------:R-:W-:Y:S01]  /*5d20*/  IMAD.MOV.U32 R8, RZ, RZ, 0x70 ;  /* 0x00000070ff087424 */ /* 0x000fe200078e00ff */
[----:B------:R2:W3:Y:S01]  /*5d30*/  LDC.64 R14, c[0x4][R2] ;  /* 0x01000000020e7b82 */ /* 0x0004e20000000a00 */
[----:B------:R-:W4:Y:S01]  /*5d40*/  LDCU.64 UR6, c[0x4][0x88] ;  /* 0x01001100ff0677ac */ /* 0x000f220008000a00 */
[----:B------:R-:W-:Y:S01]  /*5d50*/  IMAD.MOV.U32 R13, RZ, RZ, RZ ;  /* 0x000000ffff0d7224 */ /* 0x000fe200078e00ff */
[----:B------:R-:W2:Y:S01]  /*5d60*/  LDCU.64 UR4, c[0x4][0x8] ;  /* 0x01000100ff0477ac */ /* 0x000ea20008000a00 */
[----:B-1----:R-:W-:Y:S01]  /*5d70*/  MOV R5, UR9 ;  /* 0x0000000900057c02 */ /* 0x002fe20008000f00 */
[----:B------:R-:W-:Y:S01]  /*5d80*/  IMAD.U32 R4, RZ, RZ, UR8 ;  /* 0x00000008ff047e24 */ /* 0x000fe2000f8e00ff */
[----:B----4-:R-:W-:Y:S01]  /*5d90*/  MOV R7, UR7 ;  /* 0x0000000700077c02 */ /* 0x010fe20008000f00 */
[----:B------:R-:W-:Y:S01]  /*5da0*/  IMAD.U32 R6, RZ, RZ, UR6 ;  /* 0x00000006ff067e24 */ /* 0x000fe2000f8e00ff */
[----:B--2---:R-:W-:Y:S01]  /*5db0*/  MOV R11, UR5 ;  /* 0x00000005000b7c02 */ /* 0x004fe20008000f00 */
[----:B------:R-:W-:Y:S02]  /*5dc0*/  IMAD.U32 R10, RZ, RZ, UR4 ;  /* 0x00000004ff0a7e24 */ /* 0x000fe4000f8e00ff */
[----:B------:R-:W-:Y:S07]  /*5dd0*/  LEPC R20, `(.L_x_105) ;  /* 0x000000001014794e */ /* 0x000fee0000000000 */
[----:B---3-5:R-:W-:Y:S05]  /*5de0*/  CALL.ABS.NOINC R14 ;  /* 0x000000000e007343 */ /* 0x028fea0003c00000 */
.L_x_105:
[----:B------:R-:W1:Y:S01]  /*5df0*/  LDCU.64 UR8, c[0x4][0x80] ;  /* 0x01001000ff0877ac */ /* 0x000e620008000a00 */
[----:B------:R-:W2:Y:S01]  /*5e00*/  LDC.64 R2, c[0x4][R2] ;  /* 0x0100000002027b82 */ /* 0x000ea20000000a00 */
[----:B------:R-:W-:Y:S02]  /*5e10*/  HFMA2 R12, -RZ, RZ, 0, 5.9604644775390625e-08 ;  /* 0x00000001ff0c7431 */ /* 0x000fe400000001ff */
[----:B------:R-:W-:Y:S02]  /*5e20*/  IMAD.MOV.U32 R8, RZ, RZ, 0x70 ;  /* 0x00000070ff087424 */ /* 0x000fe400078e00ff */
[----:B------:R-:W-:Y:S01]  /*5e30*/  IMAD.MOV.U32 R13, RZ, RZ, RZ ;  /* 0x000000ffff0d7224 */ /* 0x000fe200078e00ff */
[----:B------:R-:W3:Y:S01]  /*5e40*/  LDCU.64 UR6, c[0x4][0x88] ;  /* 0x01001100ff0677ac */ /* 0x000ee20008000a00 */
[----:B------:R-:W4:Y:S01]  /*5e50*/  LDCU.64 UR4, c[0x4][0x8] ;  /* 0x01000100ff0477ac */ /* 0x000f220008000a00 */
[----:B-1----:R-:W-:Y:S02]  /*5e60*/  MOV R4, UR8 ;  /* 0x0000000800047c02 */ /* 0x002fe40008000f00 */
[----:B------:R-:W-:Y:S02]  /*5e70*/  MOV R5, UR9 ;  /* 0x0000000900057c02 */ /* 0x000fe40008000f00 */
[----:B---3--:R-:W-:Y:S01]  /*5e80*/  MOV R7, UR7 ;  /* 0x0000000700077c02 */ /* 0x008fe20008000f00 */
[----:B------:R-:W-:Y:S01]  /*5e90*/  IMAD.U32 R6, RZ, RZ, UR6 ;  /* 0x00000006ff067e24 */ /* 0x000fe2000f8e00ff */
[----:B----4-:R-:W-:Y:S01]  /*5ea0*/  MOV R11, UR5 ;  /* 0x00000005000b7c02 */ /* 0x010fe20008000f00 */
[----:B------:R-:W-:Y:S02]  /*5eb0*/  IMAD.U32 R10, RZ, RZ, UR4 ;  /* 0x00000004ff0a7e24 */ /* 0x000fe4000f8e00ff */
[----:B------:R-:W-:Y:S07]  /*5ec0*/  LEPC R20, `(.L_x_104) ;  /* 0x000000001014794e */ /* 0x000fee0000000000 */
[----:B--2---:R-:W-:Y:S05]  /*5ed0*/  CALL.ABS.NOINC R2 ;  /* 0x0000000002007343 */ /* 0x004fea0003c00000 */
.L_x_104:
[----:B------:R-:W-:Y:S05]  /*5ee0*/  BSYNC.RECONVERGENT B6 ;  /* 0x0000000000067941 */ /* 0x000fea0003800200 */
.L_x_103:
[C---:B------:R-:W-:Y:S02]  /*5ef0*/  ISETP.NE.U32.AND P3, PT, R58.reuse, RZ, PT ;  /* 0x000000ff3a00720c */ /* 0x040fe40003f65070 */
[----:B------:R-:W-:Y:S02]  /*5f00*/  ISETP.NE.U32.AND P0, PT, RZ, UR38, PT ;  /* 0x00000026ff007c0c */ /* 0x000fe4000bf05070 */
[C---:B------:R-:W-:Y:S02]  /*5f10*/  ISETP.NE.AND.EX P3, PT, R59.reuse, RZ, PT, P3 ;  /* 0x000000ff3b00720c */ /* 0x040fe40003f65330 */
[----:B------:R-:W-:Y:S02]  /*5f20*/  ISETP.NE.U32.AND P4, PT, R58, RZ, PT ;  /* 0x000000ff3a00720c */ /* 0x000fe40003f85070 */
[----:B------:R-:W-:Y:S02]  /*5f30*/  ISETP.NE.AND.EX P0, PT, RZ, UR39, PT, P0 ;  /* 0x00000027ff007c0c */ /* 0x000fe4000bf05300 */
[----:B------:R-:W-:Y:S02]  /*5f40*/  ISETP.NE.U32.AND P2, PT, R54, RZ, PT ;  /* 0x000000ff3600720c */ /* 0x000fe40003f45070 */
[----:B------:R-:W-:Y:S02]  /*5f50*/  ISETP.NE.U32.AND P1, PT, RZ, UR38, PT ;  /* 0x00000026ff007c0c */ /* 0x000fe4000bf25070 */
[----:B------:R-:W-:Y:S03]  /*5f60*/  ISETP.NE.AND.EX P4, PT, R59, RZ, P0, P4 ;  /* 0x000000ff3b00720c */ /* 0x000fe60000785340 */
[----:B------:R-:W-:Y:S10]  /*5f70*/  @!P3 BRA `(.L_x_106) ;  /* 0x00000000002cb947 */ /* 0x000ff40003800000 */
[----:B------:R-:W-:Y:S01]  /*5f80*/  ISETP.NE.U32.AND P0, PT, R56, RZ, PT ;  /* 0x000000ff3800720c */ /* 0x000fe20003f05070 */
[----:B------:R-:W-:Y:S03]  /*5f90*/  IMAD.MOV.U32 R63, RZ, RZ, 0x1 ;  /* 0x00000001ff3f7424 */ /* 0x000fe600078e00ff */
[----:B------:R-:W-:Y:S11]  /*5fa0*/  ISETP.NE.AND.EX P0, PT, R57, RZ, PT, P0 ;  /* 0x000000ff3900720c */ /* 0x000ff60003f05300 */
[----:B------:R-:W-:Y:S02]  /*5fb0*/  @!UPT UIADD3 URZ, UPT, UPT, URZ, URZ, URZ ;  /* 0x000000fffffff290 */ /* 0x000fe4000fffe0ff */
[----:B------:R-:W1:Y:S01]  /*5fc0*/  @P0 LDC.64 R2, c[0x0][0x888] ;  /* 0x00022200ff020b82 */ /* 0x000e620000000a00 */
[----:B------:R-:W-:Y:S04]  /*5fd0*/  @P0 IMAD R0, R58, UR36, RZ ;  /* 0x000000243a000c24 */ /* 0x000fe8000f8e02ff */
[----:B-1----:R-:W-:Y:S04]  /*5fe0*/  @P0 IMAD.WIDE R2, R0, 0x4, R2 ;  /* 0x0000000400020825 */ /* 0x002fe800078e0202 */
[----:B------:R-:W-:Y:S01]  /*5ff0*/  HFMA2 R0, -RZ, RZ, 0, 5.9604644775390625e-08 ;  /* 0x00000001ff007431 */ /* 0x000fe200000001ff */
[----:B-----5:R1:W5:Y:S04]  /*6000*/  @P0 LDG.E R35, desc[UR46][R2.64] ;  /* 0x0000002e02230981 */ /* 0x020368000c1e1900 */
[----:B------:R-:W-:Y:S01]  /*6010*/  @!P0 PRMT R63, R0, 0x7610, R63 ;  /* 0x00007610003f8816 */ /* 0x000fe2000000003f */
[----:B-1----:R-:W2:Y:S06]  /*6020*/  @!P0 LDC R35, c[0x0][0x880] ;  /* 0x00022000ff238b82 */ /* 0x002eac0000000800 */
.L_x_106:
[----:B------:R-:W-:Y:S02]  /*6030*/  ISETP.NE.AND.EX P2, PT, R55, RZ, PT, P2 ;  /* 0x000000ff3700720c */ /* 0x000fe40003f45320 */
[----:B------:R-:W-:Y:S02]  /*6040*/  PLOP3.LUT P0, PT, PT, PT, PT, 0x8, 0x80 ;  /* 0x000000000080781c */ /* 0x000fe40003f0e170 */
[----:B------:R-:W-:Y:S02]  /*6050*/  ISETP.NE.AND.EX P1, PT, RZ, UR39, PT, P1 ;  /* 0x00000027ff007c0c */ /* 0x000fe4000bf25310 */
[----:B------:R-:W-:Y:S07]  /*6060*/  @!P4 PLOP3.LUT P0, PT, P3, PT, PT, 0x80, 0x8 ;  /* 0x000000000008c81c */ /* 0x000fee0001f0f070 */
[----:B------:R-:W-:Y:S06]  /*6070*/  @!P2 BRA `(.L_x_107) ;  /* 0x000000000020a947 */ /* 0x000fec0003800000 */
[----:B------:R-:W-:Y:S04]  /*6080*/  ISETP.NE.U32.AND P2, PT, R52, RZ, PT ;  /* 0x000000ff3400720c */ /* 0x000fe80003f45070 */
[----:B------:R-:W-:Y:S11]  /*6090*/  ISETP.NE.AND.EX P2, PT, R53, RZ, PT, P2 ;  /* 0x000000ff3500720c */ /* 0x000ff60003f45320 */
[----:B------:R-:W-:Y:S02]  /*60a0*/  @!UPT UIADD3 URZ, UPT, UPT, URZ, URZ, URZ ;  /* 0x000000fffffff290 */ /* 0x000fe4000fffe0ff */
[----:B------:R-:W1:Y:S01]  /*60b0*/  @P2 LDC.64 R2, c[0x0][0x8a8] ;  /* 0x00022a00ff022b82 */ /* 0x000e620000000a00 */
[----:B------:R-:W-:Y:S04]  /*60c0*/  @P2 IMAD R0, R54, UR36, RZ ;  /* 0x0000002436002c24 */ /* 0x000fe8000f8e02ff */
[----:B-1----:R-:W-:Y:S05]  /*60d0*/  @P2 IMAD.WIDE R2, R0, 0x4, R2 ;  /* 0x0000000400022825 */ /* 0x002fea00078e0202 */
[----:B-----5:R1:W5:Y:S02]  /*60e0*/  @P2 LDG.E R32, desc[UR46][R2.64] ;  /* 0x0000002e02202981 */ /* 0x020364000c1e1900 */
[----:B-1----:R-:W3:Y:S02]  /*60f0*/  @!P2 LDC R32, c[0x0][0x8a0] ;  /* 0x00022800ff20ab82 */ /* 0x002ee40000000800 */
.L_x_107:
[----:B--2--5:R-:W-:Y:S01]  /*6100*/  FSETP.NEU.AND P2, PT, R35, RZ, PT ;  /* 0x000000ff2300720b */ /* 0x024fe20003f4d000 */
[----:B------:R-:W-:Y:S01]  /*6110*/  IMAD.SHL.U32 R81, R68, 0x2, RZ ;  /* 0x0000000244517824 */ /* 0x000fe200078e00ff */
[----:B------:R-:W-:Y:S01]  /*6120*/  SEL R5, RZ, 0xffffffff, P1 ;  /* 0xffffffffff057807 */ /* 0x000fe20000800000 */
[----:B------:R-:W-:Y:S01]  /*6130*/  BSSY B1, `(.L_x_108) ;  /* 0x0000033000017945 */ /* 0x000fe20003800000 */
[----:B------:R-:W-:Y:S01]  /*6140*/  @!P4 LOP3.LUT P1, RZ, R63, 0xff, RZ, 0xc0, !PT ;  /* 0x000000ff3fffc812 */ /* 0x000fe2000782c0ff */
[----:B------:R-:W-:Y:S01]  /*6150*/  IMAD.MOV.U32 R39, RZ, RZ, 0x1 ;  /* 0x00000001ff277424 */ /* 0x000fe200078e00ff */
[----:B------:R-:W-:Y:S01]  /*6160*/  @!P4 SEL R0, RZ, 0xffffffff, P2 ;  /* 0xffffffffff00c807 */ /* 0x000fe20001000000 */
[C---:B------:R-:W-:Y:S01]  /*6170*/  IMAD R34, R30.reuse, 0x40, R33 ;  /* 0x000000401e227824 */ /* 0x040fe200078e0221 */
[----:B------:R-:W-:Y:S01]  /*6180*/  LOP3.LUT R75, R75, 0x1, RZ, 0x3c, !PT ;  /* 0x000000014b4b7812 */ /* 0x000fe200078e3cff */
[----:B------:R-:W-:Y:S01]  /*6190*/  IMAD.MOV.U32 R38, RZ, RZ, RZ ;  /* 0x000000ffff267224 */ /* 0x000fe200078e00ff */
[----:B------:R-:W-:Y:S02]  /*61a0*/  @P0 SEL R0, R5, R0, !P1 ;  /* 0x0000000005000207 */ /* 0x000fe40004800000 */
[----:B------:R-:W-:Y:S02]  /*61b0*/  CS2R R50, SRZ ;  /* 0x0000000000327805 */ /* 0x000fe4000001ff00 */
[----:B------:R-:W-:Y:S02]  /*61c0*/  LEA R78, R30, UR44, 0x3 ;  /* 0x0000002c1e4e7c11 */ /* 0x000fe4000f8e18ff */
[----:B------:R-:W-:Y:S02]  /*61d0*/  CS2R R48, SRZ ;  /* 0x0000000000307805 */ /* 0x000fe4000001ff00 */
[----:B------:R-:W-:Y:S02]  /*61e0*/  @!P4 LOP3.LUT R0, R0, 0x1, RZ, 0xc0, !PT ;  /* 0x000000010000c812 */ /* 0x000fe400078ec0ff */
[----:B------:R-:W-:Y:S02]  /*61f0*/  CS2R R42, SRZ ;  /* 0x00000000002a7805 */ /* 0x000fe4000001ff00 */
[----:B------:R-:W-:Y:S02]  /*6200*/  SHF.L.U32 R3, R74, 0x1f, RZ ;  /* 0x0000001f4a037819 */ /* 0x000fe400000006ff */
[----:B------:R-:W-:Y:S02]  /*6210*/  CS2R R40, SRZ ;  /* 0x0000000000287805 */ /* 0x000fe4000001ff00 */
[----:B------:R-:W-:Y:S01]  /*6220*/  ISETP.NE.U32.OR P6, PT, R0, 0x1, P4 ;  /* 0x000000010000780c */ /* 0x000fe200027c5470 */
[----:B------:R-:W-:Y:S01]  /*6230*/  VIADD R86, R81, UR44 ;  /* 0x0000002c51567c36 */ /* 0x000fe20008000000 */
[----:B------:R-:W-:Y:S02]  /*6240*/  SEL R0, RZ, 0xffffffff, P2 ;  /* 0xffffffffff007807 */ /* 0x000fe40001000000 */
[----:B------:R-:W-:Y:S02]  /*6250*/  LOP3.LUT P2, R79, R63, 0xff, RZ, 0xc0, !PT ;  /* 0x000000ff3f4f7812 */ /* 0x000fe4000784c0ff */
[----:B------:R-:W-:Y:S02]  /*6260*/  P2R R82, PR, RZ, 0x40 ;  /* 0x00000040ff527803 */ /* 0x000fe40000000000 */
[----:B------:R-:W-:Y:S04]  /*6270*/  @P3 SEL R0, R5, R0, !P2 ;  /* 0x0000000005003207 */ /* 0x000fe80005000000 */
[----:B------:R-:W-:Y:S02]  /*6280*/  LOP3.LUT R0, R0, 0x1, RZ, 0xc0, !PT ;  /* 0x0000000100007812 */ /* 0x000fe400078ec0ff */
[----:B------:R-:W-:Y:S02]  /*6290*/  @P6 SHF.L.U32 R2, R75, 0x1f, RZ ;  /* 0x0000001f4b026819 */ /* 0x000fe400000006ff */
[----:B------:R-:W-:Y:S02]  /*62a0*/  ISETP.NE.U32.AND P5, PT, R0, 0x1, PT ;  /* 0x000000010000780c */ /* 0x000fe40003fa5070 */
[----:B------:R-:W1:Y:S02]  /*62b0*/  @P6 SYNCS.PHASECHK.TRANS64.TRYWAIT P1, [UR44+0x40], R2 ;  /* 0x00004002ff0065a7 */ /* 0x000e64000802112c */
[----:B------:R-:W-:Y:S01]  /*62c0*/  P2R R84, PR, RZ, 0x20 ;  /* 0x00000020ff547803 */ /* 0x000fe20000000000 */
[----:B------:R2:W4:Y:S01]  /*62d0*/  SYNCS.PHASECHK.TRANS64.TRYWAIT P0, [R78+URZ+0xb0], R3 ;  /* 0x0000b0034e0075a7 */ /* 0x00052200080011ff */
[----:B-1----:R-:W-:Y:S01]  /*62e0*/  @P6 SEL R39, RZ, 0x1, !P1 ;  /* 0x00000001ff276807 */ /* 0x002fe20004800000 */
[----:B--2---:R-:W-:Y:S06]  /*62f0*/  @!P6 BRA `(.L_x_109) ;  /* 0x000000000058e947 */ /* 0x004fec0003800000 */
[C---:B------:R-:W-:Y:S01]  /*6300*/  VIADD R0, R86.reuse, 0x200 ;  /* 0x0000020056007836 */ /* 0x040fe20000000000 */
[----:B------:R-:W-:Y:S01]  /*6310*/  LOP3.LUT P6, RZ, R69, 0x40, RZ, 0xc0, !PT ;  /* 0x0000004045ff7812 */ /* 0x000fe200078cc0ff */
[----:B------:R-:W-:Y:S01]  /*6320*/  BSSY B0, `(.L_x_110) ;  /* 0x000000e000007945 */ /* 0x000fe20003800000 */
[----:B------:R-:W-:Y:S01]  /*6330*/  ISETP.NE.AND P2, PT, R39, RZ, PT ;  /* 0x000000ff2700720c */ /* 0x000fe20003f45270 */
[----:B------:R-:W-:Y:S01]  /*6340*/  @P5 VIADD R2, R86, 0x210 ;  /* 0x0000021056025836 */ /* 0x000fe20000000000 */
[----:B------:R-:W-:Y:S01]  /*6350*/  PLOP3.LUT P1, PT, PT, PT, PT, 0x8, 0x80 ;  /* 0x000000000080781c */ /* 0x000fe20003f2e170 */
[----:B------:R-:W-:Y:S01]  /*6360*/  IMAD.MOV.U32 R51, RZ, RZ, RZ ;  /* 0x000000ffff337224 */ /* 0x000fe200078e00ff */
[----:B------:R-:W-:Y:S02]  /*6370*/  @P5 PLOP3.LUT P1, PT, P6, PT, PT, 0x80, 0x8 ;  /* 0x000000000008581c */ /* 0x000fe4000372f070 */
[----:B------:R-:W-:Y:S02]  /*6380*/  CS2R R48, SRZ ;  /* 0x0000000000307805 */ /* 0x000fe4000001ff00 */
[----:B------:R-:W-:Y:S02]  /*6390*/  CS2R R42, SRZ ;  /* 0x00000000002a7805 */ /* 0x000fe4000001ff00 */
[----:B------:R-:W-:Y:S07]  /*63a0*/  CS2R R40, SRZ ;  /* 0x0000000000287805 */ /* 0x000fee000001ff00 */
[----:B------:R-:W-:Y:S01]  /*63b0*/  @P1 VIADD R2, R0, 0xfffffff0 ;  /* 0xfffffff000021836 */ /* 0x000fe20000000000 */
[----:B------:R-:W-:Y:S06]  /*63c0*/  @P2 BRA `(.L_x_111) ;  /* 0x00000000000c2947 */ /* 0x000fec0003800000 */
[----:B------:R-:W-:Y:S04]  /*63d0*/  SHF.L.U32 R5, R75, 0x1f, RZ ;  /* 0x0000001f4b057819 */ /* 0x000fe800000006ff */
[----:B------:R-:W1:Y:S02]  /*63e0*/  SYNCS.PHASECHK.TRANS64.TRYWAIT P1, [UR44+0x40], R5 ;  /* 0x00004005ff0075a7 */ /* 0x000e64000802112c */
[----:B-1----:R-:W-:Y:S05]  /*63f0*/  @!P1 BRA `(.L_x_112) ;  /* 0x00000030003c9947 */ /* 0x002fea0003800000 */
.L_x_111:
[----:B------:R-:W-:Y:S05]  /*6400*/  BSYNC B0 ;  /* 0x0000000000007941 */ /* 0x000fea0003800000 */
.L_x_110:
[----:B------:R-:W-:Y:S01]  /*6410*/  ISETP.NE.AND P1, PT, R84, RZ, PT ;  /* 0x000000ff5400720c */ /* 0x000fe20003f25270 */
[----:B------:R-:W-:Y:S11]  /*6420*/  HFMA2 R38, -RZ, RZ, 0, 5.9604644775390625e-08 ;  /* 0x00000001ff267431 */ /* 0x000ff600000001ff */
[----:B------:R-:W-:Y:S01]  /*6430*/  @!UPT UIADD3 URZ, UPT, UPT, URZ, URZ, URZ ;  /* 0x000000fffffff290 */ /* 0x000fe2000fffe0ff */
[----:B------:R2:W1:Y:S04]  /*6440*/  @P1 LDS.128 R48, [R2] ;  /* 0x0000000002301984 */ /* 0x0004680000000c00 */
[----:B------:R2:W1:Y:S02]  /*6450*/  @P1 LDS.128 R40, [R81+UR44+0x200] ;  /* 0x0002002c51281984 */ /* 0x0004640008000c00 */
.L_x_109:
[----:B------:R-:W-:Y:S05]  /*6460*/  BSYNC B1 ;  /* 0x0000000000017941 */ /* 0x000fea0003800000 */
.L_x_108:
[----:B-1----:R-:W-:Y:S04]  /*6470*/  SHF.R.U32.HI R5, RZ, 0x15, R34 ;  /* 0x00000015ff057819 */ /* 0x002fe80000011622 */
[----:B------:R-:W-:Y:S01]  /*6480*/  LOP3.LUT P1, RZ, R5, 0x3, R70, 0x48, !PT ;  /* 0x0000000305ff7812 */ /* 0x000fe20007824846 */
[----:B------:R-:W-:Y:S01]  /*6490*/  @!UPT UIADD3 URZ, UPT, UPT, URZ, URZ, URZ ;  /* 0x000000fffffff290 */ /* 0x000fe2000fffe0ff */
[----:B----4-:R-:W-:Y:S11]  /*64a0*/  @P0 BRA `(.L_x_113) ;  /* 0x0000000000080947 */ /* 0x010ff60003800000 */
[----:B------:R-:W1:Y:S02]  /*64b0*/  SYNCS.PHASECHK.TRANS64.TRYWAIT P0, [R78+URZ+0xb0], R3 ;  /* 0x0000b0034e0075a7 */ /* 0x000e6400080011ff */
[----:B-1----:R-:W-:Y:S05]  /*64c0*/  @!P0 BRA `(.L_x_114) ;  /* 0x0000003000208947 */ /* 0x002fea0003800000 */
.L_x_113:
[----:B------:R-:W-:Y:S05]  /*64d0*/  @!P1 BRA `(.L_x_115) ;  /* 0x0000000000409947 */ /* 0x000fea0003800000 */
[----:B------:R-:W4:Y:S01]  /*64e0*/  LDCU.64 UR8, c[0x4][0x70] ;  /* 0x01000e00ff0877ac */ /* 0x000f220008000a00 */
[----:B-1----:R-:W-:Y:S01]  /*64f0*/  MOV R3, 0x0 ;  /* 0x0000000000037802 */ /* 0x002fe20000000f00 */
[----:B------:R-:W-:Y:S02]  /*6500*/  HFMA2 R12, -RZ, RZ, 0, 5.9604644775390625e-08 ;  /* 0x00000001ff0c7431 */ /* 0x000fe400000001ff */
[----:B------:R-:W-:Y:S02]  /*6510*/  IMAD.MOV.U32 R8, RZ, RZ, 0x192 ;  /* 0x00000192ff087424 */ /* 0x000fe400078e00ff */
[----:B------:R-:W-:Y:S01]  /*6520*/  IMAD.MOV.U32 R13, RZ, RZ, RZ ;  /* 0x000000ffff0d7224 */ /* 0x000fe200078e00ff */
[----:B------:R-:W1:Y:S01]  /*6530*/  LDCU.64 UR6, c[0x4][0x78] ;  /* 0x01000f00ff0677ac */ /* 0x000e620008000a00 */
[----:B--2---:R-:W2:Y:S01]  /*6540*/  LDC.64 R2, c[0x4][R3] ;  /* 0x0100000003027b82 */ /* 0x004ea20000000a00 */
[----:B------:R-:W5:Y:S01]  /*6550*/  LDCU.64 UR4, c[0x4][0x10] ;  /* 0x01000200ff0477ac */ /* 0x000f620008000a00 */
[----:B----4-:R-:W-:Y:S01]  /*6560*/  MOV R5, UR9 ;  /* 0x0000000900057c02 */ /* 0x010fe20008000f00 */
[----:B------:R-:W-:Y:S01]  /*6570*/  IMAD.U32 R4, RZ, RZ, UR8 ;  /* 0x00000008ff047e24 */ /* 0x000fe2000f8e00ff */
[----:B-1----:R-:W-:Y:S01]  /*6580*/  MOV R7, UR7 ;  /* 0x0000000700077c02 */ /* 0x002fe20008000f00 */
[----:B------:R-:W-:Y:S01]  /*6590*/  IMAD.U32 R6, RZ, RZ, UR6 ;  /* 0x00000006ff067e24 */ /* 0x000fe2000f8e00ff */
[----:B-----5:R-:W-:Y:S01]  /*65a0*/  MOV R11, UR5 ;  /* 0x00000005000b7c02 */ /* 0x020fe20008000f00 */
[----:B------:R-:W-:Y:S02]  /*65b0*/  IMAD.U32 R10, RZ, RZ, UR4 ;  /* 0x00000004ff0a7e24 */ /* 0x000fe4000f8e00ff */
[----:B------:R-:W-:Y:S07]  /*65c0*/  LEPC R20, `(.L_x_115) ;  /* 0x000000001014794e */ /* 0x000fee0000000000 */
[----:B--23--:R-:W-:Y:S05]  /*65d0*/  CALL.ABS.NOINC R2 ;  /* 0x0000000002007343 */ /* 0x00cfea0003c00000 */
.L_x_115:
[----:B------:R-:W-:Y:S05]  /*65e0*/  WARPSYNC.ALL ;  /* 0x0000000000007948 */ /* 0x000fea0003800000 */
[----:B------:R-:W-:Y:S01]  /*65f0*/  R2UR UR4, R34 ;  /* 0x00000000220472ca */ /* 0x000fe200000e0000 */
[--C-:B------:R-:W-:Y:S01]  /*6600*/  HADD2.F32 R20, -RZ, R40.reuse.H0_H0 ;  /* 0x20000028ff147230 */ /* 0x100fe20000004100 */
[----:B------:R-:W-:Y:S01]  /*6610*/  MOV R85, 0x10 ;  /* 0x0000001000557802 */ /* 0x000fe20000000f00 */
[----:B------:R-:W-:Y:S01]  /*6620*/  HADD2.F32 R21, -RZ, R40.H1_H1 ;  /* 0x30000028ff157230 */ /* 0x000fe20000004100 */
[----:B------:R-:W-:Y:S01]  /*6630*/  LOP3.LUT P6, RZ, R69, 0x40, RZ, 0xc0, !PT ;  /* 0x0000004045ff7812 */ /* 0x000fe200078cc0ff */
[----:B------:R-:W-:Y:S01]  /*6640*/  HADD2.F32 R36, -RZ, R41.H1_H1 ;  /* 0x30000029ff247230 */ /* 0x000fe20000004100 */
[----:B------:R-:W-:Y:S01]  /*6650*/  ISETP.NE.AND P0, PT, R76, RZ, PT ;  /* 0x000000ff4c00720c */ /* 0x000fe20003f05270 */
[----:B------:R-:W-:Y:S01]  /*6660*/  HADD2.F32 R37, -RZ, R43.H0_H0 ;  /* 0x2000002bff257230 */ /* 0x000fe20000004100 */
[----:B------:R-:W-:Y:S01]  /*6670*/  SEL R85, R85, 0xfffffff0, !P6 ;  /* 0xfffffff055557807 */ /* 0x000fe20007000000 */
[----:B------:R-:W-:Y:S03]  /*6680*/  BSSY.RECONVERGENT B0, `(.L_x_116) ;  /* 0x000004f000007945 */ /* 0x000fe60003800200 */
[----:B------:R-:W-:Y:S01]  /*6690*/  IADD3 R83, PT, PT, R86, R85, RZ ;  /* 0x0000005556537210 */ /* 0x000fe20007ffe0ff */
[----:B------:R-:W3:Y:S02]  /*66a0*/  LDTM.x16 R4, tmem[UR4] ;  /* 0x00000004000479ee */ /* 0x000ee40008240000 */
[C---:B---3--:R-:W-:Y:S01]  /*66b0*/  FMUL R0, R32.reuse, R4 ;  /* 0x0000000420007220 */ /* 0x048fe20000400000 */
[C---:B--2---:R-:W-:Y:S01]  /*66c0*/  FMUL R2, R32.reuse, R5 ;  /* 0x0000000520027220 */ /* 0x044fe20000400000 */
[C---:B-1----:R-:W-:Y:S01]  /*66d0*/  FMUL R3, R32.reuse, R6 ;  /* 0x0000000620037220 */ /* 0x042fe20000400000 */
[C---:B------:R-:W-:Y:S01]  /*66e0*/  FMUL R7, R32.reuse, R7 ;  /* 0x0000000720077220 */ /* 0x040fe20000400000 */
[C---:B------:R-:W-:Y:S01]  /*66f0*/  FFMA R0, R35.reuse, R20, R0 ;  /* 0x0000001423007223 */ /* 0x040fe20000000000 */
[----:B------:R-:W-:Y:S02]  /*6700*/  HADD2.F32 R20, -RZ, R41.H0_H0 ;  /* 0x20000029ff147230 */ /* 0x000fe40000004100 */
[C---:B------:R-:W-:Y:S01]  /*6710*/  FFMA R2, R35.reuse, R21, R2 ;  /* 0x0000001523027223 */ /* 0x040fe20000000002 */
[--C-:B------:R-:W-:Y:S02]  /*6720*/  HADD2.F32 R21, -RZ, R42.reuse.H0_H0 ;  /* 0x2000002aff157230 */ /* 0x100fe40000004100 */
[C---:B------:R-:W-:Y:S01]  /*6730*/  FMUL R4, R32.reuse, R8 ;  /* 0x0000000820047220 */ /* 0x040fe20000400000 */
[C---:B------:R-:W-:Y:S01]  /*6740*/  FMUL R5, R32.reuse, R9 ;  /* 0x0000000920057220 */ /* 0x040fe20000400000 */
[C---:B------:R-:W-:Y:S01]  /*6750*/  FFMA R3, R35.reuse, R20, R3 ;  /* 0x0000001423037223 */ /* 0x040fe20000000003 */
[----:B------:R-:W-:Y:S02]  /*6760*/  HADD2.F32 R20, -RZ, R42.H1_H1 ;  /* 0x3000002aff147230 */ /* 0x000fe40000004100 */
[C---:B------:R-:W-:Y:S01]  /*6770*/  FFMA R7, R35.reuse, R36, R7 ;  /* 0x0000002423077223 */ /* 0x040fe20000000007 */
[C---:B------:R-:W-:Y:S01]  /*6780*/  FMUL R6, R32.reuse, R10 ;  /* 0x0000000a20067220 */ /* 0x040fe20000400000 */
[----:B------:R-:W-:Y:S02]  /*6790*/  HADD2.F32 R36, -RZ, R43.H1_H1 ;  /* 0x3000002bff247230 */ /* 0x000fe40000004100 */
[C---:B------:R-:W-:Y:S01]  /*67a0*/  FMUL R11, R32.reuse, R11 ;  /* 0x0000000b200b7220 */ /* 0x040fe20000400000 */
[C---:B------:R-:W-:Y:S01]  /*67b0*/  FFMA R4, R35.reuse, R21, R4 ;  /* 0x0000001523047223 */ /* 0x040fe20000000004 */
[C---:B------:R-:W-:Y:S01]  /*67c0*/  FFMA R5, R35.reuse, R20, R5 ;  /* 0x0000001423057223 */ /* 0x040fe20000000005 */
[C---:B------:R-:W-:Y:S01]  /*67d0*/  FFMA R6, R35.reuse, R37, R6 ;  /* 0x0000002523067223 */ /* 0x040fe20000000006 */
[--C-:B------:R-:W-:Y:S02]  /*67e0*/  HADD2.F32 R20, -RZ, R48.reuse.H0_H0 ;  /* 0x20000030ff147230 */ /* 0x100fe40000004100 */
[C---:B------:R-:W-:Y:S01]  /*67f0*/  FFMA R11, R35.reuse, R36, R11 ;  /* 0x00000024230b7223 */ /* 0x040fe2000000000b */
[C---:B------:R-:W-:Y:S01]  /*6800*/  FMUL R8, R32.reuse, R12 ;  /* 0x0000000c20087220 */ /* 0x040fe20000400000 */
[----:B------:R-:W-:Y:S02]  /*6810*/  HADD2.F32 R36, -RZ, R48.H1_H1 ;  /* 0x30000030ff247230 */ /* 0x000fe40000004100 */
[C---:B------:R-:W-:Y:S01]  /*6820*/  FMUL R9, R32.reuse, R13 ;  /* 0x0000000d20097220 */ /* 0x040fe20000400000 */
[--C-:B------:R-:W-:Y:S02]  /*6830*/  HADD2.F32 R21, -RZ, R49.reuse.H0_H0 ;  /* 0x20000031ff157230 */ /* 0x100fe40000004100 */
[C---:B------:R-:W-:Y:S01]  /*6840*/  FMUL R10, R32.reuse, R14 ;  /* 0x0000000e200a7220 */ /* 0x040fe20000400000 */
[C---:B------:R-:W-:Y:S01]  /*6850*/  FFMA R8, R35.reuse, R20, R8 ;  /* 0x0000001423087223 */ /* 0x040fe20000000008 */
[----:B------:R-:W-:Y:S02]  /*6860*/  HADD2.F32 R20, -RZ, R49.H1_H1 ;  /* 0x30000031ff147230 */ /* 0x000fe40000004100 */
[C---:B------:R-:W-:Y:S01]  /*6870*/  FFMA R9, R35.reuse, R36, R9 ;  /* 0x0000002423097223 */ /* 0x040fe20000000009 */
[C---:B------:R-:W-:Y:S01]  /*6880*/  FMUL R15, R32.reuse, R15 ;  /* 0x0000000f200f7220 */ /* 0x040fe20000400000 */
[C---:B------:R-:W-:Y:S01]  /*6890*/  FFMA R10, R35.reuse, R21, R10 ;  /* 0x00000015230a7223 */ /* 0x040fe2000000000a */
[--C-:B------:R-:W-:Y:S02]  /*68a0*/  HADD2.F32 R21, -RZ, R50.reuse.H0_H0 ;  /* 0x20000032ff157230 */ /* 0x100fe40000004100 */
[C---:B------:R-:W-:Y:S01]  /*68b0*/  FMUL R12, R32.reuse, R16 ;  /* 0x00000010200c7220 */ /* 0x040fe20000400000 */
[----:B------:R-:W-:Y:S02]  /*68c0*/  HADD2.F32 R36, -RZ, R50.H1_H1 ;  /* 0x30000032ff247230 */ /* 0x000fe40000004100 */
[C---:B------:R-:W-:Y:S01]  /*68d0*/  FFMA R15, R35.reuse, R20, R15 ;  /* 0x00000014230f7223 */ /* 0x040fe2000000000f */
[C---:B------:R-:W-:Y:S01]  /*68e0*/  FMUL R13, R32.reuse, R17 ;  /* 0x00000011200d7220 */ /* 0x040fe20000400000 */
[--C-:B------:R-:W-:Y:S02]  /*68f0*/  HADD2.F32 R37, -RZ, R51.reuse.H0_H0 ;  /* 0x20000033ff257230 */ /* 0x100fe40000004100 */
[C---:B------:R-:W-:Y:S01]  /*6900*/  FMUL R14, R32.reuse, R18 ;  /* 0x00000012200e7220 */ /* 0x040fe20000400000 */
[----:B------:R-:W-:Y:S02]  /*6910*/  HADD2.F32 R20, -RZ, R51.H1_H1 ;  /* 0x30000033ff147230 */ /* 0x000fe40000004100 */
[----:B------:R-:W-:Y:S01]  /*6920*/  FMUL R19, R32, R19 ;  /* 0x0000001320137220 */ /* 0x000fe20000400000 */
[----:B------:R-:W-:Y:S01]  /*6930*/  F2FP.F16.F32.PACK_AB R44, R2, R0 ;  /* 0x00000000022c723e */ /* 0x000fe200000000ff */
[----:B------:R-:W-:Y:S01]  /*6940*/  FFMA R12, R35, R21, R12 ;  /* 0x00000015230c7223 */ /* 0x000fe2000000000c */
[----:B------:R-:W-:Y:S01]  /*6950*/  F2FP.F16.F32.PACK_AB R45, R7, R3 ;  /* 0x00000003072d723e */ /* 0x000fe200000000ff */
[----:B------:R-:W-:Y:S01]  /*6960*/  FFMA R13, R35, R36, R13 ;  /* 0x00000024230d7223 */ /* 0x000fe2000000000d */
[----:B------:R-:W-:Y:S01]  /*6970*/  F2FP.F16.F32.PACK_AB R46, R5, R4 ;  /* 0x00000004052e723e */ /* 0x000fe200000000ff */
[----:B------:R-:W-:Y:S01]  /*6980*/  FFMA R14, R35, R37, R14 ;  /* 0x00000025230e7223 */ /* 0x000fe2000000000e */
[----:B------:R-:W-:Y:S01]  /*6990*/  F2FP.F16.F32.PACK_AB R47, R11, R6 ;  /* 0x000000060b2f723e */ /* 0x000fe200000000ff */
[----:B------:R-:W-:Y:S01]  /*69a0*/  FFMA R19, R35, R20, R19 ;  /* 0x0000001423137223 */ /* 0x000fe20000000013 */
[----:B------:R-:W-:Y:S02]  /*69b0*/  F2FP.F16.F32.PACK_AB R88, R9, R8 ;  /* 0x000000080958723e */ /* 0x000fe400000000ff */
[----:B------:R-:W-:Y:S01]  /*69c0*/  F2FP.F16.F32.PACK_AB R89, R15, R10 ;  /* 0x0000000a0f59723e */ /* 0x000fe200000000ff */
[----:B------:R1:W-:Y:S01]  /*69d0*/  STS.128 [R81+UR44+0x200], R44 ;  /* 0x0002002c51007988 */ /* 0x0003e20008000c2c */
[----:B------:R-:W-:Y:S02]  /*69e0*/  F2FP.F16.F32.PACK_AB R90, R13, R12 ;  /* 0x0000000c0d5a723e */ /* 0x000fe400000000ff */
[----:B------:R-:W-:Y:S05]  /*69f0*/  F2FP.F16.F32.PACK_AB R91, R19, R14 ;  /* 0x0000000e135b723e */ /* 0x000fea00000000ff */
[----:B------:R1:W-:Y:S01]  /*6a00*/  STS.128 [R83+0x200], R88 ;  /* 0x0002005853007388 */ /* 0x0003e20000000c00 */
[----:B------:R-:W-:Y:S01]  /*6a10*/  @!PT LDS RZ, [RZ] ;  /* 0x00000000fffff984 */ /* 0x000fe20000000800 */
[----:B------:R-:W-:Y:S01]  /*6a20*/  @!PT LDS RZ, [RZ] ;  /* 0x00000000fffff984 */ /* 0x000fe20000000800 */
[----:B------:R-:W-:Y:S01]  /*6a30*/  @!PT LDS RZ, [RZ] ;  /* 0x00000000fffff984 */ /* 0x000fe20000000800 */
[----:B------:R-:W-:Y:S01]  /*6a40*/  @!PT LDS RZ, [RZ] ;  /* 0x00000000fffff984 */ /* 0x000fe20000000800 */
[----:B------:R2:W-:Y:S07]  /*6a50*/  MEMBAR.ALL.CTA ;  /* 0x0000000000007992 */ /* 0x0005ee0000008000 */
[----:B--2---:R-:W2:Y:S02]  /*6a60*/  FENCE.VIEW.ASYNC.S ;  /* 0x00000000000073c6 */ /* 0x004ea40000000000 */
[----:B--2---:R-:W-:Y:S06]  /*6a70*/  BAR.SYNC.DEFER_BLOCKING 0x1, 0x80 ;  /* 0x0042000000007b1d */ /* 0x004fec0000010000 */
[----:B------:R-:W-:Y:S05]  /*6a80*/  @P0 BRA `(.L_x_117) ;  /* 0x0000000000380947 */ /* 0x000fea0003800000 */
[----:B------:R-:W-:Y:S02]  /*6a90*/  UIADD3 UR4, UPT, UPT, UR44, 0x200, URZ ;  /* 0x000002002c047890 */ /* 0x000fe4000fffe0ff */
[----:B------:R-:W-:Y:S01]  /*6aa0*/  UIADD3 UR8, UP0, UPT, UR50, 0x680, URZ ;  /* 0x0000068032087890 */ /* 0x000fe2000ff1e0ff */
[----:B------:R-:W-:Y:S01]  /*6ab0*/  UMOV UR43, UR36 ;  /* 0x00000024002b7c82 */ /* 0x000fe20008000000 */
[----:B------:R-:W-:Y:S02]  /*6ac0*/  UIADD3 UR5, UPT, UPT, UR41, 0x40, URZ ;  /* 0x0000004029057890 */ /* 0x000fe4000fffe0ff */
[----:B------:R-:W-:Y:S01]  /*6ad0*/  MOV R71, UR4 ;  /* 0x0000000400477c02 */ /* 0x000fe20008000f00 */
[----:B------:R-:W-:Y:S02]  /*6ae0*/  UIADD3.X UR9, UPT, UPT, URZ, UR51, URZ, UP0, !UPT ;  /* 0x00000033ff097290 */ /* 0x000fe400087fe4ff */
[----:B------:R-:W-:Y:S01]  /*6af0*/  UIADD3 UR4, UPT, UPT, UR44, 0xa00, URZ ;  /* 0x00000a002c047890 */ /* 0x000fe2000fffe0ff */
[----:B------:R-:W-:Y:S01]  /*6b00*/  R2UR UR40, R71 ;  /* 0x00000000472872ca */ /* 0x000fe200000e0000 */
[----:B------:R-:W-:Y:S01]  /*6b10*/  UMOV UR6, UR42 ;  /* 0x0000002a00067c82 */ /* 0x000fe20008000000 */
[----:B------:R-:W-:Y:S11]  /*6b20*/  UMOV UR7, UR36 ;  /* 0x0000002400077c82 */ /* 0x000ff60008000000 */
[----:B------:R2:W-:Y:S01]  /*6b30*/  UTMASTG.3D [UR40], [UR8] ;  /* 0x00000028080073b5 */ /* 0x0005e20008010000 */
[----:B------:R2:W-:Y:S01]  /*6b40*/  UTMASTG.3D [UR4], [UR8] ;  /* 0x00000004080073b5 */ /* 0x0005e20008010000 */
[----:B------:R0:W-:Y:S01]  /*6b50*/  UTMACMDFLUSH ;  /* 0x00000000000079b7 */ /* 0x0001e20000000000 */
[----:B--2---:R-:W-:Y:S04]  /*6b60*/  DEPBAR.LE SB0, 0x1 ;  /* 0x000080400000791a */ /* 0x004fe80000000000 */
.L_x_117:
[----:B------:R-:W-:Y:S05]  /*6b70*/  BSYNC.RECONVERGENT B0 ;  /* 0x0000000000007941 */ /* 0x000fea0003800200 */
.L_x_116:
[----:B------:R-:W-:Y:S01]  /*6b80*/  BAR.SYNC.DEFER_BLOCKING 0x1, 0x80 ;  /* 0x0042000000007b1d */ /* 0x000fe20000010000 */
[----:B------:R-:W-:Y:S01]  /*6b90*/  ISETP.NE.AND P1, PT, R82, RZ, PT ;  /* 0x000000ff5200720c */ /* 0x000fe20003f25270 */
[----:B------:R-:W-:Y:S01]  /*6ba0*/  UISETP.NE.AND UP0, UPT, UR45, URZ, UPT ;  /* 0x000000ff2d00728c */ /* 0x000fe2000bf05270 */
[----:B------:R-:W-:Y:S11]  /*6bb0*/  LEA R3, R38, UR44, 0x3 ;  /* 0x0000002c26037c11 */ /* 0x000ff6000f8e18ff */
[----:B------:R-:W-:Y:S01]  /*6bc0*/  @P1 SHF.L.U32 R2, R75, 0x1f, RZ ;  /* 0x0000001f4b021819 */ /* 0x000fe200000006ff */
[----:B------:R-:W-:Y:S06]  /*6bd0*/  BRA.U !UP0, `(.L_x_118) ;  /* 0x0000000108247547 */ /* 0x000fec000b800000 */
[----:B------:R-:W-:Y:S01]  /*6be0*/  IMAD.U32 R5, RZ, RZ, UR48 ;  /* 0x00000030ff057e24 */ /* 0x000fe2000f8e00ff */
[----:B------:R-:W-:Y:S01]  /*6bf0*/  MOV R0, UR37 ;  /* 0x0000002500007c02 */ /* 0x000fe20008000f00 */
[----:B------:R-:W-:Y:S03]  /*6c00*/  UIADD3 UR48, UPT, UPT, UR48, 0x1, URZ ;  /* 0x0000000130307890 */ /* 0x000fe6000fffe0ff */
[----:B------:R-:W-:Y:S01]  /*6c10*/  @P1 LEA R5, R5, UR44, 0x3 ;  /* 0x0000002c05051c11 */ /* 0x000fe2000f8e18ff */
[----:B------:R-:W-:Y:S04]  /*6c20*/  UISETP.NE.AND UP0, UPT, UR48, 0x4, UPT ;  /* 0x000000043000788c */ /* 0x000fe8000bf05270 */
[----:B------:R-:W-:Y:S01]  /*6c30*/  @P1 VIADD R5, R5, 0x60 ;  /* 0x0000006005051836 */ /* 0x000fe20000000000 */
[----:B------:R-:W-:Y:S04]  /*6c40*/  USEL UR48, UR48, URZ, UP0 ;  /* 0x000000ff30307287 */ /* 0x000fe80008000000 */
[----:B------:R-:W-:Y:S04]  /*6c50*/  @P1 PRMT R0, R0, 0x654, R5 ;  /* 0x0000065400001816 */ /* 0x000fe80000000005 */
[----:B------:R2:W-:Y:S04]  /*6c60*/  @P1 SYNCS.ARRIVE.TRANS64.RED.A1T0 RZ, [R0+URZ], RZ ;  /* 0x000000ff00ff19a7 */ /* 0x0005e800081004ff */
.L_x_118:
[----:B------:R-:W3:Y:S01]  /*6c70*/  @P1 SYNCS.PHASECHK.TRANS64.TRYWAIT P0, [R3+URZ+0x40], R2 ;  /* 0x00004002030015a7 */ /* 0x000ee200080011ff */
[----:B------:R-:W-:Y:S01]  /*6c80*/  BSSY B1, `(.L_x_119) ;  /* 0x0000012000017945 */ /* 0x000fe20003800000 */
[----:B---3--:R-:W-:Y:S03]  /*6c90*/  @P1 SEL R39, RZ, 0x1, !P0 ;  /* 0x00000001ff271807 */ /* 0x008fe60004000000 */
[----:B------:R-:W-:Y:S05]  /*6ca0*/  @!P1 BRA `(.L_x_120) ;  /* 0x00000000003c9947 */ /* 0x000fea0003800000 */
[----:B------:R-:W-:Y:S01]  /*6cb0*/  ISETP.NE.AND P1, PT, R84, RZ, PT ;  /* 0x000000ff5400720c */ /* 0x000fe20003f25270 */
[----:B------:R-:W-:Y:S01]  /*6cc0*/  BSSY B0, `(.L_x_121) ;  /* 0x0000009000007945 */ /* 0x000fe20003800000 */
[----:B------:R-:W-:Y:S11]  /*6cd0*/  ISETP.NE.AND P0, PT, R39, RZ, PT ;  /* 0x000000ff2700720c */ /* 0x000ff60003f05270 */
[----:B------:R-:W-:Y:S05]  /*6ce0*/  @P1 IMAD R4, R38, 0x1000, R81 ;  /* 0x0000100026041824 */ /* 0x000fea00078e0251 */
[----:B------:R-:W-:Y:S05]  /*6cf0*/  @P1 IADD3 R2, PT, PT, R4, UR44, RZ ;  /* 0x0000002c04021c10 */ /* 0x000fea000fffe0ff */
[----:B------:R-:W-:Y:S01]  /*6d00*/  @P1 IMAD.IADD R2, R85, 0x1, R2 ;  /* 0x0000000155021824 */ /* 0x000fe200078e0202 */
[----:B------:R-:W-:Y:S06]  /*6d10*/  @P0 BRA `(.L_x_122) ;  /* 0x00000000000c0947 */ /* 0x000fec0003800000 */
[----:B--2---:R-:W-:Y:S04]  /*6d20*/  SHF.L.U32 R0, R75, 0x1f, RZ ;  /* 0x0000001f4b007819 */ /* 0x004fe800000006ff */
[----:B------:R-:W2:Y:S02]  /*6d30*/  SYNCS.PHASECHK.TRANS64.TRYWAIT P0, [R3+URZ+0x40], R0 ;  /* 0x00004000030075a7 */ /* 0x000ea400080011ff */
[----:B--2---:R-:W-:Y:S05]  /*6d40*/  @!P0 BRA `(.L_x_123) ;  /* 0x0000002800148947 */ /* 0x004fea0003800000 */
.L_x_122:
[----:B------:R-:W-:Y:S05]  /*6d50*/  BSYNC B0 ;  /* 0x0000000000007941 */ /* 0x000fea0003800000 */
.L_x_121:
[----:B------:R-:W-:Y:S02]  /*6d60*/  ISETP.NE.AND P0, PT, R84, RZ, PT ;  /* 0x000000ff5400720c */ /* 0x000fe40003f05270 */
[----:B------:R-:W-:Y:S11]  /*6d70*/  IADD3 R38, PT, PT, R38, 0x1, RZ ;  /* 0x0000000126267810 */ /* 0x000ff60007ffe0ff */
[----:B------:R3:W4:Y:S04]  /*6d80*/  @P0 LDS.128 R40, [R4+UR44+0x200] ;  /* 0x0002002c04280984 */ /* 0x0007280008000c00 */
[----:B------:R3:W1:Y:S02]  /*6d90*/  @P0 LDS.128 R48, [R2+0x200] ;  /* 0x0002000002300984 */ /* 0x0006640000000c00 */
.L_x_120:
[----:B------:R-:W-:Y:S05]  /*6da0*/  BSYNC B1 ;  /* 0x0000000000017941 */ /* 0x000fea0003800000 */
.L_x_119:
[----:B--2---:R-:W-:Y:S05]  /*6db0*/  VIADD R3, R34, 0x10 ;  /* 0x0000001022037836 */ /* 0x004fea0000000000 */
[----:B------:R-:W-:Y:S04]  /*6dc0*/  SHF.R.U32.HI R3, RZ, 0x15, R3 ;  /* 0x00000015ff037819 */ /* 0x000fe80000011603 */
[----:B------:R-:W-:Y:S11]  /*6dd0*/  LOP3.LUT P0, RZ, R3, 0x3, R70, 0x48, !PT ;  /* 0x0000000303ff7812 */ /* 0x000ff60007804846 */
[----:B------:R-:W-:Y:S02]  /*6de0*/  @!UPT UIADD3 URZ, UPT, UPT, URZ, URZ, URZ ;  /* 0x000000fffffff290 */ /* 0x000fe4000fffe0ff */
[----:B------:R-:W-:Y:S05]  /*6df0*/  @!P0 BRA `(.L_x_124) ;  /* 0x0000000000408947 */ /* 0x000fea0003800000 */
[----:B------:R-:W2:Y:S01]  /*6e00*/  LDCU.64 UR8, c[0x4][0x70] ;  /* 0x01000e00ff0877ac */ /* 0x000ea20008000a00 */
[----:B------:R-:W-:Y:S01]  /*6e10*/  MOV R3, 0x0 ;  /* 0x0000000000037802 */ /* 0x000fe20000000f00 */
[----:B------:R-:W-:Y:S02]  /*6e20*/  HFMA2 R12, -RZ, RZ, 0, 5.9604644775390625e-08 ;  /* 0x00000001ff0c7431 */ /* 0x000fe400000001ff */
[----:B------:R-:W-:Y:S02]  /*6e30*/  IMAD.MOV.U32 R8, RZ, RZ, 0x192 ;  /* 0x00000192ff087424 */ /* 0x000fe400078e00ff */
[----:B------:R-:W-:Y:S01]  /*6e40*/  IMAD.MOV.U32 R13, RZ, RZ, RZ ;  /* 0x000000ffff0d7224 */ /* 0x000fe200078e00ff */
[----:B------:R-:W5:Y:S01]  /*6e50*/  LDCU.64 UR6, c[0x4][0x78] ;  /* 0x01000f00ff0677ac */ /* 0x000f620008000a00 */
[----:B---3--:R-:W3:Y:S01]  /*6e60*/  LDC.64 R2, c[0x4][R3] ;  /* 0x0100000003027b82 */ /* 0x008ee20000000a00 */
[----:B------:R-:W4:Y:S01]  /*6e70*/  LDCU.64 UR4, c[0x4][0x10] ;  /* 0x01000200ff0477ac */ /* 0x000f220008000a00 */
[----:B--2---:R-:W-:Y:S01]  /*6e80*/  MOV R5, UR9 ;  /* 0x0000000900057c02 */ /* 0x004fe20008000f00 */
[----:B------:R-:W-:Y:S01]  /*6e90*/  IMAD.U32 R4, RZ, RZ, UR8 ;  /* 0x00000008ff047e24 */ /* 0x000fe2000f8e00ff */
[----:B-----5:R-:W-:Y:S01]  /*6ea0*/  MOV R7, UR7 ;  /* 0x0000000700077c02 */ /* 0x020fe20008000f00 */
[----:B------:R-:W-:Y:S01]  /*6eb0*/  IMAD.U32 R6, RZ, RZ, UR6 ;  /* 0x00000006ff067e24 */ /* 0x000fe2000f8e00ff */
[----:B----4-:R-:W-:Y:S01]  /*6ec0*/  MOV R11, UR5 ;  /* 0x00000005000b7c02 */ /* 0x010fe20008000f00 */
[----:B------:R-:W-:Y:S02]  /*6ed0*/  IMAD.U32 R10, RZ, RZ, UR4 ;  /* 0x00000004ff0a7e24 */ /* 0x000fe4000f8e00ff */
[----:B------:R-:W-:Y:S07]  /*6ee0*/  LEPC R20, `(.L_x_124) ;  /* 0x000000001014794e */ /* 0x000fee0000000000 */
[----:B-1-3--:R-:W-:Y:S05]  /*6ef0*/  CALL.ABS.NOINC R2 ;  /* 0x0000000002007343 */ /* 0x00afea0003c00000 */
.L_x_124:
[----:B------:R-:W-:Y:S01]  /*6f00*/  ISETP.NE.AND P6, PT, R82, RZ, PT ;  /* 0x000000ff5200720c */ /* 0x000fe20003fc5270 */
[----:B------:R-:W-:Y:S05]  /*6f10*/  WARPSYNC.ALL ;  /* 0x0000000000007948 */ /* 0x000fea0003800000 */
[----:B------:R-:W-:Y:S01]  /*6f20*/  R2UR UR4, R34 ;  /* 0x00000000220472ca */ /* 0x000fe200000e0000 */
[--C-:B----4-:R-:W-:Y:S01]  /*6f30*/  HADD2.F32 R20, -RZ, R40.reuse.H0_H0 ;  /* 0x20000028ff147230 */ /* 0x110fe20000004100 */
[----:B------:R-:W-:Y:S01]  /*6f40*/  ISETP.NE.AND P0, PT, R76, RZ, PT ;  /* 0x000000ff4c00720c */ /* 0x000fe20003f05270 */
[----:B------:R-:W-:Y:S01]  /*6f50*/  HADD2.F32 R21, -RZ, R40.H1_H1 ;  /* 0x30000028ff157230 */ /* 0x000fe20000004100 */
[----:B------:R-:W-:Y:S01]  /*6f60*/  MOV R86, UR48 ;  /* 0x0000003000567c02 */ /* 0x000fe20008000f00 */
[--C-:B------:R-:W-:Y:S01]  /*6f70*/  HADD2.F32 R36, -RZ, R41.reuse.H1_H1 ;  /* 0x30000029ff247230 */ /* 0x100fe20000004100 */
[----:B------:R-:W-:Y:S01]  /*6f80*/  MOV R87, UR37 ;  /* 0x0000002500577c02 */ /* 0x000fe20008000f00 */
[----:B-1----:R-:W-:Y:S01]  /*6f90*/  HADD2.F32 R37, -RZ, R48.H0_H0 ;  /* 0x20000030ff257230 */ /* 0x002fe20000004100 */
[----:B------:R-:W-:Y:S01]  /*6fa0*/  @P6 LEA R86, R86, UR44, 0x3 ;  /* 0x0000002c56566c11 */ /* 0x000fe2000f8e18ff */
[----:B------:R-:W-:Y:S01]  /*6fb0*/  BSSY.RECONVERGENT B0, `(.L_x_125) ;  /* 0x0000052000007945 */ /* 0x000fe20003800200 */
[----:B------:R-:W-:Y:S02]  /*6fc0*/  @P6 SHF.L.U32 R92, R75, 0x1f, RZ ;  /* 0x0000001f4b5c6819 */ /* 0x000fe400000006ff */
[----:B------:R-:W-:Y:S01]  /*6fd0*/  @P6 IADD3 R86, PT, PT, R86, 0x60, RZ ;  /* 0x0000006056566810 */ /* 0x000fe20007ffe0ff */
[----:B---3--:R-:W1:Y:S03]  /*6fe0*/  LDTM.x16 R4, tmem[UR4+0x10] ;  /* 0x00001004000479ee */ /* 0x008e660008240000 */
[----:B------:R-:W-:Y:S02]  /*6ff0*/  @P6 PRMT R86, R87, 0x654, R86 ;  /* 0x0000065457566816 */ /* 0x000fe40000000056 */
[----:B------:R-:W-:Y:S01]  /*7000*/  LEA R87, R38, UR44, 0x3 ;  /* 0x0000002c26577c11 */ /* 0x000fe2000f8e18ff */
[C---:B-1----:R-:W-:Y:S01]  /*7010*/  FMUL R0, R32.reuse, R4 ;  /* 0x0000000420007220 */ /* 0x042fe20000400000 */
[C---:B------:R-:W-:Y:S01]  /*7020*/  FMUL R2, R32.reuse, R5 ;  /* 0x0000000520027220 */ /* 0x040fe20000400000 */
[C---:B------:R-:W-:Y:S01]  /*7030*/  FMUL R3, R32.reuse, R6 ;  /* 0x0000000620037220 */ /* 0x040fe20000400000 */
[C---:B------:R-:W-:Y:S01]  /*7040*/  FMUL R7, R32.reuse, R7 ;  /* 0x0000000720077220 */ /* 0x040fe20000400000 */
[C---:B------:R-:W-:Y:S01]  /*7050*/  FFMA R0, R35.reuse, R20, R0 ;  /* 0x0000001423007223 */ /* 0x040fe20000000000 */
[----:B------:R-:W-:Y:S02]  /*7060*/  HADD2.F32 R20, -RZ, R41.H0_H0 ;  /* 0x20000029ff147230 */ /* 0x000fe40000004100 */
[C---:B------:R-:W-:Y:S01]  /*7070*/  FFMA R2, R35.reuse, R21, R2 ;  /* 0x0000001523027223 */ /* 0x040fe20000000002 */
[C---:B------:R-:W-:Y:S01]  /*7080*/  FMUL R4, R32.reuse, R8 ;  /* 0x0000000820047220 */ /* 0x040fe20000400000 */
[C---:B------:R-:W-:Y:S01]  /*7090*/  FMUL R5, R32.reuse, R9 ;  /* 0x0000000920057220 */ /* 0x040fe20000400000 */
[--C-:B------:R-:W-:Y:S02]  /*70a0*/  HADD2.F32 R21, -RZ, R43.reuse.H0_H0 ;  /* 0x2000002bff157230 */ /* 0x100fe40000004100 */
[C---:B------:R-:W-:Y:S01]  /*70b0*/  FFMA R3, R35.reuse, R20, R3 ;  /* 0x0000001423037223 */ /* 0x040fe20000000003 */
[--C-:B------:R-:W-:Y:S02]  /*70c0*/  HADD2.F32 R20, -RZ, R42.reuse.H0_H0 ;  /* 0x2000002aff147230 */ /* 0x100fe40000004100 */
[C---:B------:R-:W-:Y:S01]  /*70d0*/  FFMA R7, R35.reuse, R36, R7 ;  /* 0x0000002423077223 */ /* 0x040fe20000000007 */
[C---:B------:R-:W-:Y:S01]  /*70e0*/  FMUL R6, R32.reuse, R10 ;  /* 0x0000000a20067220 */ /* 0x040fe20000400000 */
[----:B------:R-:W-:Y:S02]  /*70f0*/  HADD2.F32 R36, -RZ, R43.H1_H1 ;  /* 0x3000002bff247230 */ /* 0x000fe40000004100 */
[C---:B------:R-:W-:Y:S01]  /*7100*/  FMUL R11, R32.reuse, R11 ;  /* 0x0000000b200b7220 */ /* 0x040fe20000400000 */
[C---:B------:R-:W-:Y:S01]  /*7110*/  FFMA R4, R35.reuse, R20, R4 ;  /* 0x0000001423047223 */ /* 0x040fe20000000004 */
[----:B------:R-:W-:Y:S02]  /*7120*/  HADD2.F32 R20, -RZ, R42.H1_H1 ;  /* 0x3000002aff147230 */ /* 0x000fe40000004100 */
[C---:B------:R-:W-:Y:S01]  /*7130*/  FMUL R8, R32.reuse, R12 ;  /* 0x0000000c20087220 */ /* 0x040fe20000400000 */
[C---:B------:R-:W-:Y:S01]  /*7140*/  FMUL R9, R32.reuse, R13 ;  /* 0x0000000d20097220 */ /* 0x040fe20000400000 */
[C---:B------:R-:W-:Y:S01]  /*7150*/  FMUL R10, R32.reuse, R14 ;  /* 0x0000000e200a7220 */ /* 0x040fe20000400000 */
[C---:B------:R-:W-:Y:S01]  /*7160*/  FMUL R15, R32.reuse, R15 ;  /* 0x0000000f200f7220 */ /* 0x040fe20000400000 */
[C---:B------:R-:W-:Y:S01]  /*7170*/  FFMA R5, R35.reuse, R20, R5 ;  /* 0x0000001423057223 */ /* 0x040fe20000000005 */
[----:B------:R-:W-:Y:S02]  /*7180*/  HADD2.F32 R20, -RZ, R48.H1_H1 ;  /* 0x30000030ff147230 */ /* 0x000fe40000004100 */
[C---:B------:R-:W-:Y:S01]  /*7190*/  FFMA R6, R35.reuse, R21, R6 ;  /* 0x0000001523067223 */ /* 0x040fe20000000006 */
[C---:B------:R-:W-:Y:S01]  /*71a0*/  FFMA R11, R35.reuse, R36, R11 ;  /* 0x00000024230b7223 */ /* 0x040fe2000000000b */
[C---:B------:R-:W-:Y:S01]  /*71b0*/  FFMA R8, R35.reuse, R37, R8 ;  /* 0x0000002523087223 */ /* 0x040fe20000000008 */
[--C-:B------:R-:W-:Y:S02]  /*71c0*/  HADD2.F32 R21, -RZ, R49.reuse.H0_H0 ;  /* 0x20000031ff157230 */ /* 0x100fe40000004100 */
[C---:B------:R-:W-:Y:S01]  /*71d0*/  FFMA R9, R35.reuse, R20, R9 ;  /* 0x0000001423097223 */ /* 0x040fe20000000009 */
[----:B------:R-:W-:Y:S02]  /*71e0*/  HADD2.F32 R20, -RZ, R49.H1_H1 ;  /* 0x30000031ff147230 */ /* 0x000fe40000004100 */
[C---:B------:R-:W-:Y:S01]  /*71f0*/  FMUL R12, R32.reuse, R16 ;  /* 0x00000010200c7220 */ /* 0x040fe20000400000 */
[C---:B------:R-:W-:Y:S01]  /*7200*/  FMUL R13, R32.reuse, R17 ;  /* 0x00000011200d7220 */ /* 0x040fe20000400000 */
[C---:B------:R-:W-:Y:S01]  /*7210*/  FFMA R10, R35.reuse, R21, R10 ;  /* 0x00000015230a7223 */ /* 0x040fe2000000000a */
[--C-:B------:R-:W-:Y:S02]  /*7220*/  HADD2.F32 R21, -RZ, R50.reuse.H0_H0 ;  /* 0x20000032ff157230 */ /* 0x100fe40000004100 */
[C---:B------:R-:W-:Y:S01]  /*7230*/  FFMA R15, R35.reuse, R20, R15 ;  /* 0x00000014230f7223 */ /* 0x040fe2000000000f */
[----:B------:R-:W-:Y:S02]  /*7240*/  HADD2.F32 R20, -RZ, R50.H1_H1 ;  /* 0x30000032ff147230 */ /* 0x000fe40000004100 */
[C---:B------:R-:W-:Y:S01]  /*7250*/  FMUL R14, R32.reuse, R18 ;  /* 0x00000012200e7220 */ /* 0x040fe20000400000 */
[--C-:B------:R-:W-:Y:S02]  /*7260*/  HADD2.F32 R37, -RZ, R51.reuse.H0_H0 ;  /* 0x20000033ff257230 */ /* 0x100fe40000004100 */
[----:B------:R-:W-:Y:S01]  /*7270*/  FMUL R19, R32, R19 ;  /* 0x0000001320137220 */ /* 0x000fe20000400000 */
[----:B------:R-:W-:Y:S01]  /*7280*/  HADD2.F32 R36, -RZ, R51.H1_H1 ;  /* 0x30000033ff247230 */ /* 0x000fe20000004100 */
        /* <DEDUP_REMOVED lines=22> */
[----:B------:R-:W-:Y:S02]  /*73f0*/  UIADD3 UR12, UP0, UPT, UR50, 0x680, URZ ;  /* 0x00000680320c7890 */ /* 0x000fe4000ff1e0ff */
[----:B------:R-:W-:Y:S02]  /*7400*/  UIADD3 UR9, UPT, UPT, UR41, 0x10, URZ ;  /* 0x0000001029097890 */ /* 0x000fe4000fffe0ff */
[----:B------:R-:W-:Y:S02]  /*7410*/  UIADD3 UR8, UPT, UPT, UR44, 0x1200, URZ ;  /* 0x000012002c087890 */ /* 0x000fe4000fffe0ff */
[----:B------:R-:W-:Y:S01]  /*7420*/  UIADD3.X UR13, UPT, UPT, URZ, UR51, URZ, UP0, !UPT ;  /* 0x00000033ff0d7290 */ /* 0x000fe200087fe4ff */
[----:B------:R-:W-:Y:S01]  /*7430*/  UMOV UR10, UR42 ;  /* 0x0000002a000a7c82 */ /* 0x000fe20008000000 */
[----:B------:R-:W-:Y:S01]  /*7440*/  UMOV UR11, UR36 ;  /* 0x00000024000b7c82 */ /* 0x000fe20008000000 */
[----:B------:R-:W-:Y:S02]  /*7450*/  UIADD3 UR5, UPT, UPT, UR41, 0x50, URZ ;  /* 0x0000005029057890 */ /* 0x000fe4000fffe0ff */
[----:B------:R-:W-:Y:S01]  /*7460*/  UIADD3 UR4, UPT, UPT, UR44, 0x1a00, URZ ;  /* 0x00001a002c047890 */ /* 0x000fe2000fffe0ff */
[----:B------:R-:W-:Y:S03]  /*7470*/  UMOV UR6, UR42 ;  /* 0x0000002a00067c82 */ /* 0x000fe60008000000 */
[----:B------:R2:W-:Y:S01]  /*7480*/  UTMASTG.3D [UR8], [UR12] ;  /* 0x000000080c0073b5 */ /* 0x0005e20008010000 */
[----:B------:R-:W-:Y:S04]  /*7490*/  UMOV UR7, UR36 ;  /* 0x0000002400077c82 */ /* 0x000fe80008000000 */
[----:B------:R2:W-:Y:S01]  /*74a0*/  UTMASTG.3D [UR4], [UR12] ;  /* 0x000000040c0073b5 */ /* 0x0005e20008010000 */
[----:B------:R0:W-:Y:S01]  /*74b0*/  UTMACMDFLUSH ;  /* 0x00000000000079b7 */ /* 0x0001e20000000000 */
[----:B--2---:R-:W-:Y:S04]  /*74c0*/  DEPBAR.LE SB0, 0x1 ;  /* 0x000080400000791a */ /* 0x004fe80000000000 */
.L_x_126:
[----:B------:R-:W-:Y:S05]  /*74d0*/  BSYNC.RECONVERGENT B0 ;  /* 0x0000000000007941 */ /* 0x000fea0003800200 */
.L_x_125:
[----:B------:R-:W-:Y:S01]  /*74e0*/  BAR.SYNC.DEFER_BLOCKING 0x1, 0x80 ;  /* 0x0042000000007b1d */ /* 0x000fe20000010000 */
[----:B------:R-:W-:Y:S04]  /*74f0*/  UIADD3 UR40, UPT, UPT, UR48, 0x1, URZ ;  /* 0x0000000130287890 */ /* 0x000fe8000fffe0ff */
[----:B------:R-:W-:Y:S04]  /*7500*/  UISETP.NE.AND UP0, UPT, UR40, 0x4, UPT ;  /* 0x000000042800788c */ /* 0x000fe8000bf05270 */
[----:B------:R-:W-:Y:S01]  /*7510*/  USEL UR40, UR40, URZ, UP0 ;  /* 0x000000ff28287287 */ /* 0x000fe20008000000 */
[----:B------:R2:W-:Y:S01]  /*7520*/  @P6 SYNCS.ARRIVE.TRANS64.RED.A1T0 RZ, [R86+URZ], RZ ;  /* 0x000000ff56ff69a7 */ /* 0x0005e200081004ff */
[----:B------:R-:W-:Y:S01]  /*7530*/  BSSY B1, `(.L_x_127) ;  /* 0x0000013000017945 */ /* 0x000fe20003800000 */
[----:B------:R-:W3:Y:S02]  /*7540*/  @P6 SYNCS.PHASECHK.TRANS64.TRYWAIT P0, [R87+URZ+0x40], R92 ;  /* 0x0000405c570065a7 */ /* 0x000ee400080011ff */
[----:B---3--:R-:W-:Y:S01]  /*7550*/  @P6 SEL R39, RZ, 0x1, !P0 ;  /* 0x00000001ff276807 */ /* 0x008fe20004000000 */
[----:B--2---:R-:W-:Y:S06]  /*7560*/  @!P6 BRA `(.L_x_128) ;  /* 0x00000000003ce947 */ /* 0x004fec0003800000 */
[----:B------:R-:W-:Y:S01]  /*7570*/  ISETP.NE.AND P1, PT, R84, RZ, PT ;  /* 0x000000ff5400720c */ /* 0x000fe20003f25270 */
[----:B------:R-:W-:Y:S01]  /*7580*/  BSSY B0, `(.L_x_129) ;  /* 0x0000009000007945 */ /* 0x000fe20003800000 */
[----:B------:R-:W-:Y:S11]  /*7590*/  ISETP.NE.AND P0, PT, R39, RZ, PT ;  /* 0x000000ff2700720c */ /* 0x000ff60003f05270 */
[----:B------:R-:W-:Y:S05]  /*75a0*/  @P1 IMAD R2, R38, 0x1000, R81 ;  /* 0x0000100026021824 */ /* 0x000fea00078e0251 */
[----:B------:R-:W-:Y:S05]  /*75b0*/  @P1 IADD3 R0, PT, PT, R2, UR44, RZ ;  /* 0x0000002c02001c10 */ /* 0x000fea000fffe0ff */
[----:B------:R-:W-:Y:S01]  /*75c0*/  @P1 IMAD.IADD R0, R85, 0x1, R0 ;  /* 0x0000000155001824 */ /* 0x000fe200078e0200 */
[----:B------:R-:W-:Y:S06]  /*75d0*/  @P0 BRA `(.L_x_130) ;  /* 0x00000000000c0947 */ /* 0x000fec0003800000 */
[----:B------:R-:W-:Y:S04]  /*75e0*/  SHF.L.U32 R4, R75, 0x1f, RZ ;  /* 0x0000001f4b047819 */ /* 0x000fe800000006ff */
[----:B------:R-:W2:Y:S02]  /*75f0*/  SYNCS.PHASECHK.TRANS64.TRYWAIT P0, [R87+URZ+0x40], R4 ;  /* 0x00004004570075a7 */ /* 0x000ea400080011ff */
[----:B--2---:R-:W-:Y:S05]  /*7600*/  @!P0 BRA `(.L_x_131) ;  /* 0x0000001c00f88947 */ /* 0x004fea0003800000 */
.L_x_130:
[----:B------:R-:W-:Y:S05]  /*7610*/  BSYNC B0 ;  /* 0x0000000000007941 */ /* 0x000fea0003800000 */
.L_x_129:
[----:B------:R-:W-:Y:S02]  /*7620*/  ISETP.NE.AND P0, PT, R84, RZ, PT ;  /* 0x000000ff5400720c */ /* 0x000fe40003f05270 */
[----:B------:R-:W-:Y:S11]  /*7630*/  IADD3 R38, PT, PT, R38, 0x1, RZ ;  /* 0x0000000126267810 */ /* 0x000ff60007ffe0ff */
[----:B------:R3:W4:Y:S04]  /*7640*/  @P0 LDS.128 R40, [R2+UR44+0x200] ;  /* 0x0002002c02280984 */ /* 0x0007280008000c00 */
[----:B------:R3:W1:Y:S02]  /*7650*/  @P0 LDS.128 R48, [R0+0x200] ;  /* 0x0002000000300984 */ /* 0x0006640000000c00 */
.L_x_128:
[----:B------:R-:W-:Y:S05]  /*7660*/  BSYNC B1 ;  /* 0x0000000000017941 */ /* 0x000fea0003800000 */
.L_x_127:
[----:B------:R-:W-:Y:S05]  /*7670*/  VIADD R3, R34, 0x20 ;  /* 0x0000002022037836 */ /* 0x000fea0000000000 */
[----:B------:R-:W-:Y:S04]  /*7680*/  SHF.R.U32.HI R3, RZ, 0x15, R3 ;  /* 0x00000015ff037819 */ /* 0x000fe80000011603 */
[----:B------:R-:W-:Y:S11]  /*7690*/  LOP3.LUT P0, RZ, R3, 0x3, R70, 0x48, !PT ;  /* 0x0000000303ff7812 */ /* 0x000ff60007804846 */
[----:B------:R-:W-:Y:S02]  /*76a0*/  @!UPT UIADD3 URZ, UPT, UPT, URZ, URZ, URZ ;  /* 0x000000fffffff290 */ /* 0x000fe4000fffe0ff */
[----:B------:R-:W-:Y:S05]  /*76b0*/  @!P0 BRA `(.L_x_132) ;  /* 0x0000000000408947 */ /* 0x000fea0003800000 */
[----:B------:R-:W5:Y:S01]  /*76c0*/  LDCU.64 UR8, c[0x4][0x70] ;  /* 0x01000e00ff0877ac */ /* 0x000f620008000a00 */
[----:B------:R-:W-:Y:S01]  /*76d0*/  MOV R3, 0x0 ;  /* 0x0000000000037802 */ /* 0x000fe20000000f00 */
[----:B------:R-:W-:Y:S02]  /*76e0*/  HFMA2 R12, -RZ, RZ, 0, 5.9604644775390625e-08 ;  /* 0x00000001ff0c7431 */ /* 0x000fe400000001ff */
[----:B------:R-:W-:Y:S02]  /*76f0*/  IMAD.MOV.U32 R8, RZ, RZ, 0x192 ;  /* 0x00000192ff087424 */ /* 0x000fe400078e00ff */
[----:B------:R-:W-:Y:S01]  /*7700*/  IMAD.MOV.U32 R13, RZ, RZ, RZ ;  /* 0x000000ffff0d7224 */ /* 0x000fe200078e00ff */
[----:B------:R-:W4:Y:S01]  /*7710*/  LDCU.64 UR6, c[0x4][0x78] ;  /* 0x01000f00ff0677ac */ /* 0x000f220008000a00 */
[----:B---3--:R-:W3:Y:S01]  /*7720*/  LDC.64 R2, c[0x4][R3] ;  /* 0x0100000003027b82 */ /* 0x008ee20000000a00 */
[----:B------:R-:W1:Y:S01]  /*7730*/  LDCU.64 UR4, c[0x4][0x10] ;  /* 0x01000200ff0477ac */ /* 0x000e620008000a00 */
[----:B-----5:R-:W-:Y:S01]  /*7740*/  MOV R5, UR9 ;  /* 0x0000000900057c02 */ /* 0x020fe20008000f00 */
[----:B--2---:R-:W-:Y:S01]  /*7750*/  IMAD.U32 R4, RZ, RZ, UR8 ;  /* 0x00000008ff047e24 */ /* 0x004fe2000f8e00ff */
[----:B----4-:R-:W-:Y:S01]  /*7760*/  MOV R7, UR7 ;  /* 0x0000000700077c02 */ /* 0x010fe20008000f00 */
[----:B------:R-:W-:Y:S01]  /*7770*/  IMAD.U32 R6, RZ, RZ, UR6 ;  /* 0x00000006ff067e24 */ /* 0x000fe2000f8e00ff */
[----:B-1----:R-:W-:Y:S01]  /*7780*/  MOV R11, UR5 ;  /* 0x00000005000b7c02 */ /* 0x002fe20008000f00 */
[----:B------:R-:W-:Y:S02]  /*7790*/  IMAD.U32 R10, RZ, RZ, UR4 ;  /* 0x00000004ff0a7e24 */ /* 0x000fe4000f8e00ff */
[----:B------:R-:W-:Y:S07]  /*77a0*/  LEPC R20, `(.L_x_132) ;  /* 0x000000001014794e */ /* 0x000fee0000000000 */
[----:B---3--:R-:W-:Y:S05]  /*77b0*/  CALL.ABS.NOINC R2 ;  /* 0x0000000002007343 */ /* 0x008fea0003c00000 */
.L_x_132:
        /* <DEDUP_REMOVED lines=8> */
[----:B--2---:R-:W-:Y:S01]  /*7840*/  MOV R87, UR37 ;  /* 0x0000002500577c02 */ /* 0x004fe20008000f00 */
[----:B-1----:R-:W-:Y:S01]  /*7850*/  HADD2.F32 R37, -RZ, R48.H0_H0 ;  /* 0x20000030ff257230 */ /* 0x002fe20000004100 */
[----:B------:R-:W-:Y:S01]  /*7860*/  @P6 LEA R86, R86, UR44, 0x3 ;  /* 0x0000002c56566c11 */ /* 0x000fe2000f8e18ff */
[----:B------:R-:W-:Y:S01]  /*7870*/  BSSY.RECONVERGENT B0, `(.L_x_133) ;  /* 0x0000052000007945 */ /* 0x000fe20003800200 */
[----:B------:R-:W-:Y:S02]  /*7880*/  LEA R92, R38, UR44, 0x3 ;  /* 0x0000002c265c7c11 */ /* 0x000fe4000f8e18ff */
[----:B------:R-:W-:Y:S01]  /*7890*/  @P6 IADD3 R86, PT, PT, R86, 0x60, RZ ;  /* 0x0000006056566810 */ /* 0x000fe20007ffe0ff */
[----:B------:R-:W3:Y:S03]  /*78a0*/  LDTM.x16 R4, tmem[UR4+0x20] ;  /* 0x00002004000479ee */ /* 0x000ee60008240000 */
[----:B------:R-:W-:Y:S02]  /*78b0*/  @P6 PRMT R86, R87, 0x654, R86 ;  /* 0x0000065457566816 */ /* 0x000fe40000000056 */
[----:B------:R-:W-:Y:S01]  /*78c0*/  @P6 SHF.L.U32 R87, R75, 0x1f, RZ ;  /* 0x0000001f4b576819 */ /* 0x000fe200000006ff */
[C---:B---3--:R-:W-:Y:S01]  /*78d0*/  FMUL R0, R32.reuse, R4 ;  /* 0x0000000420007220 */ /* 0x048fe20000400000 */
        /* <DEDUP_REMOVED lines=75> */
.L_x_134:
[----:B------:R-:W-:Y:S05]  /*7d90*/  BSYNC.RECONVERGENT B0 ;  /* 0x0000000000007941 */ /* 0x000fea0003800200 */
.L_x_133:
        /* <DEDUP_REMOVED lines=19> */
.L_x_138:
[----:B------:R-:W-:Y:S05]  /*7ed0*/  BSYNC B0 ;  /* 0x0000000000007941 */ /* 0x000fea0003800000 */
.L_x_137:
[----:B------:R-:W-:Y:S11]  /*7ee0*/  ISETP.NE.AND P0, PT, R84, RZ, PT ;  /* 0x000000ff5400720c */ /* 0x000ff60003f05270 */
[----:B------:R-:W-:Y:S02]  /*7ef0*/  @!UPT UIADD3 URZ, UPT, UPT, URZ, URZ, URZ ;  /* 0x000000fffffff290 */ /* 0x000fe4000fffe0ff */
[----:B------:R3:W4:Y:S04]  /*7f00*/  @P0 LDS.128 R40, [R38+UR44+0x200] ;  /* 0x0002002c26280984 */ /* 0x0007280008000c00 */
[----:B------:R3:W1:Y:S02]  /*7f10*/  @P0 LDS.128 R48, [R85+0x200] ;  /* 0x0002000055300984 */ /* 0x0006640000000c00 */
.L_x_136:
[----:B------:R-:W-:Y:S05]  /*7f20*/  BSYNC B1 ;  /* 0x0000000000017941 */ /* 0x000fea0003800000 */
.L_x_135:
        /* <DEDUP_REMOVED lines=11> */
[----:B------:R-:W1:Y:S01]  /*7fe0*/  LDC.64 R2, c[0x4][R3] ;  /* 0x0100000003027b82 */ /* 0x000e620000000a00 */
[----:B------:R-:W3:Y:S01]  /*7ff0*/  LDCU.64 UR4, c[0x4][0x10] ;  /* 0x01000200ff0477ac */ /* 0x000ee20008000a00 */
[----:B--2---:R-:W-:Y:S01]  /*8000*/  MOV R5, UR9 ;  /* 0x0000000900057c02 */ /* 0x004fe20008000f00 */
[----:B------:R-:W-:Y:S01]  /*8010*/  IMAD.U32 R4, RZ, RZ, UR8 ;  /* 0x00000008ff047e24 */ /* 0x000fe2000f8e00ff */
[----:B-----5:R-:W-:Y:S01]  /*8020*/  MOV R7, UR7 ;  /* 0x0000000700077c02 */ /* 0x020fe20008000f00 */
[----:B------:R-:W-:Y:S01]  /*8030*/  IMAD.U32 R6, RZ, RZ, UR6 ;  /* 0x00000006ff067e24 */ /* 0x000fe2000f8e00ff */
[----:B---3--:R-:W-:Y:S01]  /*8040*/  MOV R11, UR5 ;  /* 0x00000005000b7c02 */ /* 0x008fe20008000f00 */
[----:B------:R-:W-:Y:S02]  /*8050*/  IMAD.U32 R10, RZ, RZ, UR4 ;  /* 0x00000004ff0a7e24 */ /* 0x000fe4000f8e00ff */
[----:B------:R-:W-:Y:S07]  /*8060*/  LEPC R20, `(.L_x_140) ;  /* 0x000000001014794e */ /* 0x000fee0000000000 */
[----:B-1--4-:R-:W-:Y:S05]  /*8070*/  CALL.ABS.NOINC R2 ;  /* 0x0000000002007343 */ /* 0x012fea0003c00000 */
.L_x_140:
[----:B------:R-:W-:Y:S01]  /*8080*/  ISETP.NE.AND P0, PT, R76, RZ, PT ;  /* 0x000000ff4c00720c */ /* 0x000fe20003f05270 */
[----:B------:R-:W-:Y:S05]  /*8090*/  WARPSYNC.ALL ;  /* 0x0000000000007948 */ /* 0x000fea0003800000 */
[----:B------:R-:W-:Y:S01]  /*80a0*/  R2UR UR4, R34 ;  /* 0x00000000220472ca */ /* 0x000fe200000e0000 */
[--C-:B----4-:R-:W-:Y:S01]  /*80b0*/  HADD2.F32 R20, -RZ, R40.reuse.H0_H0 ;  /* 0x20000028ff147230 */ /* 0x110fe20000004100 */
[----:B------:R-:W-:Y:S01]  /*80c0*/  IADD3 R78, PT, PT, R78, 0xd0, RZ ;  /* 0x000000d04e4e7810 */ /* 0x000fe20007ffe0ff */
[----:B------:R-:W-:Y:S01]  /*80d0*/  HADD2.F32 R36, -RZ, R40.H1_H1 ;  /* 0x30000028ff247230 */ /* 0x000fe20000004100 */
[----:B------:R-:W-:Y:S01]  /*80e0*/  BSSY.RECONVERGENT B0, `(.L_x_141) ;  /* 0x0000053000007945 */ /* 0x000fe20003800200 */
[--C-:B------:R-:W-:Y:S01]  /*80f0*/  HADD2.F32 R21, -RZ, R41.reuse.H0_H0 ;  /* 0x20000029ff157230 */ /* 0x100fe20000004100 */
[----:B------:R-:W-:Y:S01]  /*8100*/  LOP3.LUT R78, R78, 0xfefffff8, RZ, 0xc0, !PT ;  /* 0xfefffff84e4e7812 */ /* 0x000fe200078ec0ff */
[----:B---3--:R-:W-:Y:S02]  /*8110*/  HADD2.F32 R38, -RZ, R41.H1_H1 ;  /* 0x30000029ff267230 */ /* 0x008fe40000004100 */
[--C-:B------:R-:W-:Y:S02]  /*8120*/  HADD2.F32 R37, -RZ, R42.reuse.H0_H0 ;  /* 0x2000002aff257230 */ /* 0x100fe40000004100 */
[----:B------:R-:W-:Y:S02]  /*8130*/  HADD2.F32 R40, -RZ, R42.H1_H1 ;  /* 0x3000002aff287230 */ /* 0x000fe40000004100 */
[----:B------:R-:W2:Y:S01]  /*8140*/  LDTM.x16 R4, tmem[UR4+0x30] ;  /* 0x00003004000479ee */ /* 0x000ea20008240000 */
[----:B------:R-:W-:Y:S01]  /*8150*/  NOP ;  /* 0x0000000000007918 */ /* 0x000fe20000000000 */
[----:B--2---:R2:W-:Y:S01]  /*8160*/  SYNCS.ARRIVE.TRANS64.RED.A1T0 RZ, [R78+URZ], RZ ;  /* 0x000000ff4eff79a7 */ /* 0x0045e200081004ff */
[--C-:B------:R-:W-:Y:S02]  /*8170*/  HADD2.F32 R39, -RZ, R43.reuse.H0_H0 ;  /* 0x2000002bff277230 */ /* 0x100fe40000004100 */
[----:B------:R-:W-:Y:S02]  /*8180*/  HADD2.F32 R42, -RZ, R43.H1_H1 ;  /* 0x3000002bff2a7230 */ /* 0x000fe40000004100 */
[--C-:B-1----:R-:W-:Y:S02]  /*8190*/  HADD2.F32 R41, -RZ, R48.reuse.H0_H0 ;  /* 0x20000030ff297230 */ /* 0x102fe40000004100 */
[----:B------:R-:W-:Y:S02]  /*81a0*/  HADD2.F32 R43, -RZ, R48.H1_H1 ;  /* 0x30000030ff2b7230 */ /* 0x000fe40000004100 */
[--C-:B------:R-:W-:Y:S02]  /*81b0*/  HADD2.F32 R44, -RZ, R49.reuse.H0_H0 ;  /* 0x20000031ff2c7230 */ /* 0x100fe40000004100 */
[----:B------:R-:W-:Y:S02]  /*81c0*/  HADD2.F32 R46, -RZ, R49.H1_H1 ;  /* 0x30000031ff2e7230 */ /* 0x000fe40000004100 */
[--C-:B------:R-:W-:Y:S02]  /*81d0*/  HADD2.F32 R45, -RZ, R50.reuse.H0_H0 ;  /* 0x20000032ff2d7230 */ /* 0x100fe40000004100 */
[----:B------:R-:W-:Y:S02]  /*81e0*/  HADD2.F32 R48, -RZ, R50.H1_H1 ;  /* 0x30000032ff307230 */ /* 0x000fe40000004100 */
[--C-:B------:R-:W-:Y:S02]  /*81f0*/  HADD2.F32 R47, -RZ, R51.reuse.H0_H0 ;  /* 0x20000033ff2f7230 */ /* 0x100fe40000004100 */
[----:B------:R-:W-:Y:S02]  /*8200*/  HADD2.F32 R50, -RZ, R51.H1_H1 ;  /* 0x30000033ff327230 */ /* 0x000fe40000004100 */
[C---:B------:R-:W-:Y:S01]  /*8210*/  FMUL R4, R32.reuse, R4 ;  /* 0x0000000420047220 */ /* 0x040fe20000400000 */
[C---:B------:R-:W-:Y:S01]  /*8220*/  FMUL R5, R32.reuse, R5 ;  /* 0x0000000520057220 */ /* 0x040fe20000400000 */
[C---:B------:R-:W-:Y:S01]  /*8230*/  FMUL R6, R32.reuse, R6 ;  /* 0x0000000620067220 */ /* 0x040fe20000400000 */
[C---:B------:R-:W-:Y:S01]  /*8240*/  FMUL R7, R32.reuse, R7 ;  /* 0x0000000720077220 */ /* 0x040fe20000400000 */
[C---:B------:R-:W-:Y:S01]  /*8250*/  FFMA R4, R35.reuse, R20, R4 ;  /* 0x0000001423047223 */ /* 0x040fe20000000004 */
        /* <DEDUP_REMOVED lines=21> */
[----:B------:R-:W-:Y:S01]  /*83b0*/  FFMA R15, R35, R46, R15 ;  /* 0x0000002e230f7223 */ /* 0x000fe2000000000f */
        /* <DEDUP_REMOVED lines=20> */
[----:B-1----:R-:W1:Y:S02]  /*8500*/  FENCE.VIEW.ASYNC.S ;  /* 0x00000000000073c6 */ /* 0x002e640000000000 */
[----:B-1----:R-:W-:Y:S06]  /*8510*/  BAR.SYNC.DEFER_BLOCKING 0x1, 0x80 ;  /* 0x0042000000007b1d */ /* 0x002fec0000010000 */
        /* <DEDUP_REMOVED lines=14> */
[----:B-1----:R-:W-:Y:S04]  /*8600*/  DEPBAR.LE SB0, 0x1 ;  /* 0x000080400000791a */ /* 0x002fe80000000000 */
.L_x_142:
[----:B------:R-:W-:Y:S05]  /*8610*/  BSYNC.RECONVERGENT B0 ;  /* 0x0000000000007941 */ /* 0x000fea0003800200 */
.L_x_141:
[----:B------:R-:W-:Y:S01]  /*8620*/  BAR.SYNC.DEFER_BLOCKING 0x1, 0x80 ;  /* 0x0042000000007b1d */ /* 0x000fe20000010000 */
[----:B------:R-:W-:Y:S01]  /*8630*/  UISETP.NE.AND UP0, UPT, UR45, -0x4, UPT ;  /* 0xfffffffc2d00788c */ /* 0x000fe2000bf05270 */
[----:B------:R-:W-:Y:S08]  /*8640*/  IADD3 R0, PT, PT, R30, 0x1, RZ ;  /* 0x000000011e007810 */ /* 0x000ff00007ffe0ff */
[----:B------:R-:W-:Y:S05]  /*8650*/  BRA.U !UP0, `(.L_x_143) ;  /* 0x0000000108287547 */ /* 0x000fea000b800000 */
[----:B------:R-:W-:Y:S01]  /*8660*/  ISETP.NE.AND P0, PT, R82, RZ, PT ;  /* 0x000000ff5200720c */ /* 0x000fe20003f05270 */
[----:B------:R-:W-:Y:S01]  /*8670*/  IMAD.U32 R3, RZ, RZ, UR48 ;  /* 0x00000030ff037e24 */ /* 0x000fe2000f8e00ff */
[----:B------:R-:W-:Y:S01]  /*8680*/  UIADD3 UR48, UPT, UPT, UR48, 0x1, URZ ;  /* 0x0000000130307890 */ /* 0x000fe2000fffe0ff */
[----:B------:R-:W-:Y:S03]  /*8690*/  IMAD.U32 R2, RZ, RZ, UR37 ;  /* 0x00000025ff027e24 */ /* 0x000fe6000f8e00ff */
[----:B------:R-:W-:Y:S04]  /*86a0*/  UISETP.NE.AND UP0, UPT, UR48, 0x4, UPT ;  /* 0x000000043000788c */ /* 0x000fe8000bf05270 */
[----:B------:R-:W-:Y:S03]  /*86b0*/  USEL UR48, UR48, URZ, UP0 ;  /* 0x000000ff30307287 */ /* 0x000fe60008000000 */
[----:B------:R-:W-:Y:S05]  /*86c0*/  @P0 LEA R3, R3, UR44, 0x3 ;  /* 0x0000002c03030c11 */ /* 0x000fea000f8e18ff */
[----:B------:R-:W-:Y:S05]  /*86d0*/  @P0 VIADD R3, R3, 0x60 ;  /* 0x0000006003030836 */ /* 0x000fea0000000000 */
[----:B------:R-:W-:Y:S04]  /*86e0*/  @P0 PRMT R2, R2, 0x654, R3 ;  /* 0x0000065402020816 */ /* 0x000fe80000000003 */
[----:B------:R1:W-:Y:S03]  /*86f0*/  @P0 SYNCS.ARRIVE.TRANS64.RED.A1T0 RZ, [R2+URZ], RZ ;  /* 0x000000ff02ff09a7 */ /* 0x0003e600081004ff */
.L_x_143:
[----:B------:R-:W-:Y:S01]  /*8700*/  ISETP.NE.AND P2, PT, R77, RZ, PT ;  /* 0x000000ff4d00720c */ /* 0x000fe20003f45270 */
[----:B------:R-:W-:Y:S01]  /*8710*/  UIADD3 UR45, UPT, UPT, UR45, 0x4, URZ ;  /* 0x000000042d2d7890 */ /* 0x000fe2000fffe0ff */
[----:B------:R-:W-:Y:S01]  /*8720*/  ISETP.NE.AND P0, PT, R80, 0x2, PT ;  /* 0x000000025000780c */ /* 0x000fe20003f05270 */
[----:B------:R-:W-:Y:S01]  /*8730*/  IMAD.IADD R20, R29, 0x1, R62 ;  /* 0x000000011d147824 */ /* 0x000fe200078e023e */
[----:B------:R-:W-:Y:S01]  /*8740*/  ISETP.NE.AND P1, PT, R0, 0x4, PT ;  /* 0x000000040000780c */ /* 0x000fe20003f25270 */
[----:B------:R-:W-:Y:S01]  /*8750*/  IMAD.IADD R21, R31, 0x1, R64 ;  /* 0x000000011f157824 */ /* 0x000fe200078e0240 */
[----:B-1----:R-:W-:Y:S02]  /*8760*/  SEL R2, RZ, 0x1, P0 ;  /* 0x00000001ff027807 */ /* 0x002fe40000000000 */
[----:B------:R-:W-:Y:S02]  /*8770*/  SEL R3, RZ, 0x1, P1 ;  /* 0x00000001ff037807 */ /* 0x000fe40000800000 */
[----:B------:R-:W-:Y:S02]  /*8780*/  LOP3.LUT R73, R73, R2, RZ, 0x3c, !PT ;  /* 0x0000000249497212 */ /* 0x000fe400078e3cff */
[----:B------:R-:W-:Y:S02]  /*8790*/  LOP3.LUT R74, R74, R3, RZ, 0x3c, !PT ;  /* 0x000000034a4a7212 */ /* 0x000fe400078e3cff */
[----:B------:R-:W-:Y:S02]  /*87a0*/  @P2 R2UR UR36, R72 ;  /* 0x00000000482422ca */ /* 0x000fe400000e0000 */
[----:B------:R-:W-:Y:S02]  /*87b0*/  SEL R80, R80, RZ, P0 ;  /* 0x000000ff50507207 */ /* 0x000fe40000000000 */
[----:B------:R-:W-:Y:S01]  /*87c0*/  SEL R30, R0, RZ, P1 ;  /* 0x000000ff001e7207 */ /* 0x000fe20000800000 */
[----:B------:R-:W-:Y:S10]  /*87d0*/  @P2 BRA `(.L_x_144) ;  /* 0xffffffcc00e42947 */ /* 0x000ff4000383ffff */
[----:B------:R-:W1:Y:S01]  /*87e0*/  LDCU.64 UR6, c[0x0][0x888] ;  /* 0x00011100ff0677ac */ /* 0x000e620008000a00 */
[----:B------:R-:W3:Y:S01]  /*87f0*/  LDCU.64 UR4, c[0x0][0x890] ;  /* 0x00011200ff0477ac */ /* 0x000ee20008000a00 */
[----:B-1----:R-:W-:Y:S02]  /*8800*/  ISETP.NE.U32.AND P2, PT, RZ, UR6, PT ;  /* 0x00000006ff007c0c */ /* 0x002fe4000bf45070 */
[----:B---3--:R-:W-:Y:S02]  /*8810*/  ISETP.NE.U32.AND P1, PT, RZ, UR4, PT ;  /* 0x00000004ff007c0c */ /* 0x008fe4000bf25070 */
[----:B------:R-:W-:Y:S02]  /*8820*/  ISETP.NE.AND.EX P2, PT, RZ, UR7, PT, P2 ;  /* 0x00000007ff007c0c */ /* 0x000fe4000bf45320 */
[----:B------:R-:W-:-:S13]  /*8830*/  ISETP.NE.AND.EX P0, PT, RZ, UR5, PT, P1 ;  /* 0x00000005ff007c0c */ /* 0x000fda000bf05310 */
[----:B------:R-:W-:Y:S05]  /*8840*/  @P2 BRA P0, `(.L_x_145) ;  /* 0x00000000003c2947 */ /* 0x000fea0000000000 */
[----:B------:R-:W-:-:S13]  /*8850*/  ISETP.NE.AND.EX P1, PT, RZ, UR5, PT, P1 ;  /* 0x00000005ff007c0c */ /* 0x000fda000bf25310 */
[----:B------:R-:W-:Y:S05]  /*8860*/  @P1 BRA `(.L_x_146) ;  /* 0x00000000000c1947 */ /* 0x000fea0003800000 */
[----:B------:R-:W-:-:S13]  /*8870*/  FSETP.NEU.AND P0, PT, R35, RZ, PT ;  /* 0x000000ff2300720b */ /* 0x000fda0003f0d000 */
[----:B------:R-:W-:Y:S05]  /*8880*/  @!P0 EXIT ;  /* 0x000000000000894d */ /* 0x000fea0003800000 */
[----:B------:R-:W-:Y:S05]  /*8890*/  BRA `(.L_x_145) ;  /* 0x0000000000287947 */ /* 0x000fea0003800000 */
.L_x_146:
[----:B------:R-:W-:Y:S01]  /*88a0*/  ISETP.NE.AND P0, PT, R79, RZ, PT ;  /* 0x000000ff4f00720c */ /* 0x000fe20003f05270 */
[----:B------:R-:W-:-:S12]  /*88b0*/  BSSY.RECONVERGENT B0, `(.L_x_145) ;  /* 0x0000008000007945 */ /* 0x000fd80003800200 */
[----:B------:R-:W-:Y:S05]  /*88c0*/  @P0 BRA `(.L_x_147) ;  /* 0x0000000000100947 */ /* 0x000fea0003800000 */
[----:B------:R-:W-:-:S04]  /*88d0*/  ISETP.NE.U32.AND P0, PT, RZ, UR6, PT ;  /* 0x00000006ff007c0c */ /* 0x000fc8000bf05070 */
[----:B------:R-:W-:-:S13]  /*88e0*/  ISETP.NE.AND.EX P0, PT, RZ, UR7, PT, P0 ;  /* 0x00000007ff007c0c */ /* 0x000fda000bf05300 */
[----:B------:R-:W-:Y:S05]  /*88f0*/  @!P0 EXIT ;  /* 0x000000000000894d */ /* 0x000fea0003800000 */
[----:B------:R-:W-:Y:S05]  /*8900*/  BRA `(.L_x_148) ;  /* 0x0000000000087947 */ /* 0x000fea0003800000 */
.L_x_147:
[----:B------:R-:W-:-:S13]  /*8910*/  FSETP.NEU.AND P0, PT, R35, RZ, PT ;  /* 0x000000ff2300720b */ /* 0x000fda0003f0d000 */
[----:B------:R-:W-:Y:S05]  /*8920*/  @!P0 EXIT ;  /* 0x000000000000894d */ /* 0x000fea0003800000 */
.L_x_148:
[----:B------:R-:W-:Y:S05]  /*8930*/  BSYNC.RECONVERGENT B0 ;  /* 0x0000000000007941 */ /* 0x000fea0003800200 */
.L_x_145:
[----:B------:R-:W-:Y:S01]  /*8940*/  ULEA UR4, UR48, UR44, 0x3 ;  /* 0x0000002c30047291 */ /* 0x000fe2000f8e18ff */
[----:B------:R-:W-:-:S04]  /*8950*/  DEPBAR.LE SB0, 0x0 ;  /* 0x000080000000791a */ /* 0x000fc80000000000 */
[----:B------:R-:W-:-:S04]  /*8960*/  UIADD3 UR4, UPT, UPT, UR4, 0x60, URZ ;  /* 0x0000006004047890 */ /* 0x000fc8000fffe0ff */
[----:B------:R-:W-:-:S09]  /*8970*/  UPRMT UR4, UR37, 0x654, UR4 ;  /* 0x0000065425047896 */ /* 0x000fd20008000004 */
[----:B------:R-:W-:Y:S01]  /*8980*/  SYNCS.ARRIVE.TRANS64.RED.A1T0 RZ, [UR4], RZ ;  /* 0x000000ffffff79a7 */ /* 0x000fe20008100404 */
[----:B------:R-:W-:Y:S05]  /*8990*/  EXIT ;  /* 0x000000000000794d */ /* 0x000fea0003800000 */
.L_x_24:
[----:B--2---:R2:W4:Y:S02]  /*89a0*/  SYNCS.PHASECHK.TRANS64.TRYWAIT P0, [R3+URZ+0x100], R2 ;  /* 0x00010002030075a7 */ /* 0x00452400080011ff */
[----:B----4-:R-:W-:Y:S05]  /*89b0*/  @!P0 NANOSLEEP.SYNCS 0x989680 ;  /* 0x009896800000895d */ /* 0x010fea0003900000 */
[----:B------:R-:W4:Y:S02]  /*89c0*/  @!P0 SYNCS.PHASECHK.TRANS64 P0, [R3+URZ+0x100], R2 ;  /* 0x00010002030085a7 */ /* 0x000f2400080010ff */
[----:B----4-:R-:W-:Y:S05]  /*89d0*/  @!P0 BRA `(.L_x_24) ;  /* 0xfffffffc00f08947 */ /* 0x010fea000383ffff */
[----:B------:R-:W-:Y:S05]  /*89e0*/  BRA `(.L_x_149) ;  /* 0xffffff8c00ec7947 */ /* 0x000fea000383ffff */
.L_x_27:
[----:B-1----:R-:W-:-:S07]  /*89f0*/  MOV R2, UR33 ;  /* 0x0000002100027c02 */ /* 0x002fce0008000f00 */
.L_x_150:
[----:B-1----:R1:W2:Y:S02]  /*8a00*/  SYNCS.PHASECHK.TRANS64.TRYWAIT P0, [R2+URZ+0x20], R5 ;  /* 0x00002005020075a7 */ /* 0x0022a400080011ff */
[----:B--2---:R-:W-:Y:S05]  /*8a10*/  @!P0 NANOSLEEP.SYNCS 0x989680 ;  /* 0x009896800000895d */ /* 0x004fea0003900000 */
[----:B------:R-:W2:Y:S02]  /*8a20*/  @!P0 SYNCS.PHASECHK.TRANS64 P0, [R2+URZ+0x20], R5 ;  /* 0x00002005020085a7 */ /* 0x000ea400080010ff */
[----:B--2---:R-:W-:Y:S05]  /*8a30*/  @!P0 BRA `(.L_x_150) ;  /* 0xfffffffc00f08947 */ /* 0x004fea000383ffff */
[----:B------:R-:W-:Y:S05]  /*8a40*/  BRA `(.L_x_26) ;  /* 0xffffff9000547947 */ /* 0x000fea000383ffff */
.L_x_34:
[----:B-1----:R-:W-:-:S07]  /*8a50*/  MOV R2, UR17 ;  /* 0x0000001100027c02 */ /* 0x002fce0008000f00 */
.L_x_151:
[----:B-1----:R1:W2:Y:S02]  /*8a60*/  SYNCS.PHASECHK.TRANS64.TRYWAIT P0, [R2+URZ+0x20], R5 ;  /* 0x00002005020075a7 */ /* 0x0022a400080011ff */
[----:B--2---:R-:W-:Y:S05]  /*8a70*/  @!P0 NANOSLEEP.SYNCS 0x989680 ;  /* 0x009896800000895d */ /* 0x004fea0003900000 */
[----:B------:R-:W2:Y:S02]  /*8a80*/  @!P0 SYNCS.PHASECHK.TRANS64 P0, [R2+URZ+0x20], R5 ;  /* 0x00002005020085a7 */ /* 0x000ea400080010ff */
[----:B--2---:R-:W-:Y:S05]  /*8a90*/  @!P0 BRA `(.L_x_151) ;  /* 0xfffffffc00f08947 */ /* 0x004fea000383ffff */
[----:B------:R-:W-:Y:S05]  /*8aa0*/  BRA `(.L_x_33) ;  /* 0xffffff9400147947 */ /* 0x000fea000383ffff */
.L_x_39:
[----:B-1----:R1:W2:Y:S02]  /*8ab0*/  SYNCS.PHASECHK.TRANS64.TRYWAIT P0, [R2+URZ+0x90], R3 ;  /* 0x00009003020075a7 */ /* 0x0022a400080011ff */
[----:B--2---:R-:W-:Y:S05]  /*8ac0*/  @!P0 NANOSLEEP.SYNCS 0x989680 ;  /* 0x009896800000895d */ /* 0x004fea0003900000 */
[----:B------:R-:W2:Y:S02]  /*8ad0*/  @!P0 SYNCS.PHASECHK.TRANS64 P0, [R2+URZ+0x90], R3 ;  /* 0x00009003020085a7 */ /* 0x000ea400080010ff */
[----:B--2---:R-:W-:Y:S05]  /*8ae0*/  @!P0 BRA `(.L_x_39) ;  /* 0xfffffffc00f08947 */ /* 0x004fea000383ffff */
[----:B------:R-:W-:Y:S05]  /*8af0*/  BRA `(.L_x_152) ;  /* 0xffffff9400bc7947 */ /* 0x000fea000383ffff */
.L_x_43:
[----:B---3--:R-:W-:-:S07]  /*8b00*/  MOV R0, UR4 ;  /* 0x0000000400007c02 */ /* 0x008fce0008000f00 */
.L_x_153:
[----:B-1----:R1:W2:Y:S02]  /*8b10*/  SYNCS.PHASECHK.TRANS64.TRYWAIT P0, [R0+URZ], R3 ;  /* 0x00000003000075a7 */ /* 0x0022a400080011ff */
[----:B--2---:R-:W-:Y:S05]  /*8b20*/  @!P0 NANOSLEEP.SYNCS 0x989680 ;  /* 0x009896800000895d */ /* 0x004fea0003900000 */
[----:B------:R-:W2:Y:S02]  /*8b30*/  @!P0 SYNCS.PHASECHK.TRANS64 P0, [R0+URZ], R3 ;  /* 0x00000003000085a7 */ /* 0x000ea400080010ff */
[----:B--2---:R-:W-:Y:S05]  /*8b40*/  @!P0 BRA `(.L_x_153) ;  /* 0xfffffffc00f08947 */ /* 0x004fea000383ffff */
[----:B------:R-:W-:Y:S05]  /*8b50*/  BRA `(.L_x_154) ;  /* 0xffffff9c002c7947 */ /* 0x000fea000383ffff */
.L_x_44:
[----:B---3--:R-:W-:-:S07]  /*8b60*/  MOV R0, UR4 ;  /* 0x0000000400007c02 */ /* 0x008fce0008000f00 */
.L_x_155:
[----:B-1----:R1:W2:Y:S02]  /*8b70*/  SYNCS.PHASECHK.TRANS64.TRYWAIT P0, [R0+URZ], R3 ;  /* 0x00000003000075a7 */ /* 0x0022a400080011ff */
[----:B--2---:R-:W-:Y:S05]  /*8b80*/  @!P0 NANOSLEEP.SYNCS 0x989680 ;  /* 0x009896800000895d */ /* 0x004fea0003900000 */
[----:B------:R-:W2:Y:S02]  /*8b90*/  @!P0 SYNCS.PHASECHK.TRANS64 P0, [R0+URZ], R3 ;  /* 0x00000003000085a7 */ /* 0x000ea400080010ff */
[----:B--2---:R-:W-:Y:S05]  /*8ba0*/  @!P0 BRA `(.L_x_155) ;  /* 0xfffffffc00f08947 */ /* 0x004fea000383ffff */
[----:B------:R-:W-:Y:S05]  /*8bb0*/  BRA `(.L_x_156) ;  /* 0xffffff9c00387947 */ /* 0x000fea000383ffff */
.L_x_45:
[----:B---3--:R-:W-:-:S07]  /*8bc0*/  MOV R0, UR4 ;  /* 0x0000000400007c02 */ /* 0x008fce0008000f00 */
.L_x_157:
[----:B-1----:R1:W2:Y:S02]  /*8bd0*/  SYNCS.PHASECHK.TRANS64.TRYWAIT P0, [R0+URZ], R3 ;  /* 0x00000003000075a7 */ /* 0x0022a400080011ff */
[----:B--2---:R-:W-:Y:S05]  /*8be0*/  @!P0 NANOSLEEP.SYNCS 0x989680 ;  /* 0x009896800000895d */ /* 0x004fea0003900000 */
[----:B------:R-:W2:Y:S02]  /*8bf0*/  @!P0 SYNCS.PHASECHK.TRANS64 P0, [R0+URZ], R3 ;  /* 0x00000003000085a7 */ /* 0x000ea400080010ff */
[----:B--2---:R-:W-:Y:S05]  /*8c00*/  @!P0 BRA `(.L_x_157) ;  /* 0xfffffffc00f08947 */ /* 0x004fea000383ffff */
[----:B------:R-:W-:Y:S05]  /*8c10*/  BRA `(.L_x_158) ;  /* 0xffffff9c00447947 */ /* 0x000fea000383ffff */
.L_x_48:
[----:B-1----:R1:W2:Y:S02]  /*8c20*/  SYNCS.PHASECHK.TRANS64.TRYWAIT P0, [R0+URZ+0xf0], R5 ;  /* 0x0000f005000075a7 */ /* 0x0022a400080011ff */
[----:B--2---:R-:W-:Y:S05]  /*8c30*/  @!P0 NANOSLEEP.SYNCS 0x989680 ;  /* 0x009896800000895d */ /* 0x004fea0003900000 */
[----:B------:R-:W2:Y:S02]  /*8c40*/  @!P0 SYNCS.PHASECHK.TRANS64 P0, [R0+URZ+0xf0], R5 ;  /* 0x0000f005000085a7 */ /* 0x000ea400080010ff */
[----:B--2---:R-:W-:Y:S05]  /*8c50*/  @!P0 BRA `(.L_x_48) ;  /* 0xfffffffc00f08947 */ /* 0x004fea000383ffff */
[----:B------:R-:W-:Y:S05]  /*8c60*/  BRA `(.L_x_159) ;  /* 0xffffff9c00a47947 */ /* 0x000fea000383ffff */
.L_x_49:
[----:B------:R-:W-:-:S07]  /*8c70*/  MOV R0, UR5 ;  /* 0x0000000500007c02 */ /* 0x000fce0008000f00 */
.L_x_160:
[----:B-1----:R1:W2:Y:S02]  /*8c80*/  SYNCS.PHASECHK.TRANS64.TRYWAIT P0, [R0+URZ+0xa0], R7 ;  /* 0x0000a007000075a7 */ /* 0x0022a400080011ff */
[----:B--2---:R-:W-:Y:S05]  /*8c90*/  @!P0 NANOSLEEP.SYNCS 0x989680 ;  /* 0x009896800000895d */ /* 0x004fea0003900000 */
[----:B------:R-:W2:Y:S02]  /*8ca0*/  @!P0 SYNCS.PHASECHK.TRANS64 P0, [R0+URZ+0xa0], R7 ;  /* 0x0000a007000085a7 */ /* 0x000ea400080010ff */
[----:B--2---:R-:W-:Y:S05]  /*8cb0*/  @!P0 BRA `(.L_x_160) ;  /* 0xfffffffc00f08947 */ /* 0x004fea000383ffff */
[----:B------:R-:W-:Y:S05]  /*8cc0*/  BRA `(.L_x_161) ;  /* 0xffffff9c00b47947 */ /* 0x000fea000383ffff */
.L_x_50:
[----:B-1----:R1:W2:Y:S02]  /*8cd0*/  SYNCS.PHASECHK.TRANS64.TRYWAIT P1, [R0+URZ+0x90], R5 ;  /* 0x00009005000075a7 */ /* 0x0022a400080211ff */
[----:B--2---:R-:W-:Y:S05]  /*8ce0*/  @!P1 NANOSLEEP.SYNCS 0x989680 ;  /* 0x009896800000995d */ /* 0x004fea0003900000 */
[----:B------:R-:W2:Y:S02]  /*8cf0*/  @!P1 SYNCS.PHASECHK.TRANS64 P1, [R0+URZ+0x90], R5 ;  /* 0x00009005000095a7 */ /* 0x000ea400080210ff */
[----:B--2---:R-:W-:Y:S05]  /*8d00*/  @!P1 BRA `(.L_x_50) ;  /* 0xfffffffc00f09947 */ /* 0x004fea000383ffff */
[----:B------:R-:W-:Y:S05]  /*8d10*/  BRA `(.L_x_162) ;  /* 0xffffff9c00e47947 */ /* 0x000fea000383ffff */
.L_x_53:
[----:B------:R-:W-:-:S07]  /*8d20*/  MOV R0, UR5 ;  /* 0x0000000500007c02 */ /* 0x000fce0008000f00 */
.L_x_163:
[----:B-1----:R1:W2:Y:S02]  /*8d30*/  SYNCS.PHASECHK.TRANS64.TRYWAIT P0, [R0+URZ+0xa0], R3 ;  /* 0x0000a003000075a7 */ /* 0x0022a400080011ff */
[----:B--2---:R-:W-:Y:S05]  /*8d40*/  @!P0 NANOSLEEP.SYNCS 0x989680 ;  /* 0x009896800000895d */ /* 0x004fea0003900000 */
[----:B------:R-:W2:Y:S02]  /*8d50*/  @!P0 SYNCS.PHASECHK.TRANS64 P0, [R0+URZ+0xa0], R3 ;  /* 0x0000a003000085a7 */ /* 0x000ea400080010ff */
[----:B--2---:R-:W-:Y:S05]  /*8d60*/  @!P0 BRA `(.L_x_163) ;  /* 0xfffffffc00f08947 */ /* 0x004fea000383ffff */
[----:B------:R-:W-:Y:S05]  /*8d70*/  BRA `(.L_x_52) ;  /* 0xffffffa000387947 */ /* 0x000fea000383ffff */
.L_x_62:
[----:B-1----:R-:W-:-:S04]  /*8d80*/  MOV R4, UR4 ;  /* 0x0000000400047c02 */ /* 0x002fc80008000f00 */
[----:B------:R1:W2:Y:S03]  /*8d90*/  SYNCS.PHASECHK.TRANS64.TRYWAIT P0, [R4+URZ+0x8], R5 ;  /* 0x00000805040075a7 */ /* 0x0002a600080011ff */
[----:B--2---:R-:W-:Y:S05]  /*8da0*/  @!P0 NANOSLEEP.SYNCS 0x989680 ;  /* 0x009896800000895d */ /* 0x004fea0003900000 */
[----:B------:R-:W2:Y:S02]  /*8db0*/  @!P0 SYNCS.PHASECHK.TRANS64 P0, [R4+URZ+0x8], R5 ;  /* 0x00000805040085a7 */ /* 0x000ea400080010ff */
[----:B--2---:R-:W-:Y:S05]  /*8dc0*/  @!P0 BRA `(.L_x_62) ;  /* 0xfffffffc00ec8947 */ /* 0x004fea000383ffff */
[----:B------:R-:W-:Y:S05]  /*8dd0*/  BRA `(.L_x_61) ;  /* 0xffffffa000ec7947 */ /* 0x000fea000383ffff */
.L_x_64:
[----:B------:R-:W-:Y:S01]  /*8de0*/  BSSY B0, `(.L_x_164) ;  /* 0x0000006000007945 */ /* 0x000fe20003800000 */
[----:B------:R-:W-:-:S07]  /*8df0*/  MOV R15, 0xffffffff ;  /* 0xffffffff000f7802 */ /* 0x000fce0000000f00 */
[----:B-1---5:R-:W-:Y:S05]  /*8e00*/  WARPSYNC.COLLECTIVE R15, `(.L_x_165) ;  /* 0x000000000f0c7348 */ /* 0x022fea0003c00000 */
[----:B------:R-:W-:Y:S02]  /*8e10*/  ELECT P6, UR79, PT ;  /* 0x00000000004f782f */ /* 0x000fe400038c0000 */
[----:B------:R-:W-:Y:S01]  /*8e20*/  MOV R14, UR79 ;  /* 0x0000004f000e7c02 */ /* 0x000fe20008000f00 */
[----:B-1---5:R-:W-:Y:S10]  /*8e30*/  ENDCOLLECTIVE ;  /* 0x000000000000791b */ /* 0x022ff40003800000 */
.L_x_165:
[----:B------:R-:W-:Y:S05]  /*8e40*/  BSYNC B0 ;  /* 0x0000000000007941 */ /* 0x000fea0003800000 */
.L_x_164:
[----:B------:R-:W-:Y:S05]  /*8e50*/  BRA `(.L_x_166) ;  /* 0xffffffa4001c7947 */ /* 0x000fea000383ffff */
.L_x_66:
[----:B-1----:R-:W-:-:S04]  /*8e60*/  MOV R2, UR4 ;  /* 0x0000000400027c02 */ /* 0x002fc80008000f00 */
[----:B------:R1:W2:Y:S03]  /*8e70*/  SYNCS.PHASECHK.TRANS64.TRYWAIT P0, [R2+URZ+0x8], R3 ;  /* 0x00000803020075a7 */ /* 0x0002a600080011ff */
[----:B--2---:R-:W-:Y:S05]  /*8e80*/  @!P0 NANOSLEEP.SYNCS 0x989680 ;  /* 0x009896800000895d */ /* 0x004fea0003900000 */
[----:B------:R-:W2:Y:S02]  /*8e90*/  @!P0 SYNCS.PHASECHK.TRANS64 P0, [R2+URZ+0x8], R3 ;  /* 0x00000803020085a7 */ /* 0x000ea400080010ff */
[----:B--2---:R-:W-:Y:S05]  /*8ea0*/  @!P0 BRA `(.L_x_66) ;  /* 0xfffffffc00ec8947 */ /* 0x004fea000383ffff */
[----:B------:R-:W-:Y:S05]  /*8eb0*/  BRA `(.L_x_65) ;  /* 0xffffffa400207947 */ /* 0x000fea000383ffff */
.L_x_67:
[----:B-1----:R1:W2:Y:S02]  /*8ec0*/  SYNCS.PHASECHK.TRANS64.TRYWAIT P0, [R0+URZ+0x90], R5 ;  /* 0x00009005000075a7 */ /* 0x0022a400080011ff */
[----:B--2---:R-:W-:Y:S05]  /*8ed0*/  @!P0 NANOSLEEP.SYNCS 0x989680 ;  /* 0x009896800000895d */ /* 0x004fea0003900000 */
[----:B------:R-:W2:Y:S02]  /*8ee0*/  @!P0 SYNCS.PHASECHK.TRANS64 P0, [R0+URZ+0x90], R5 ;  /* 0x00009005000085a7 */ /* 0x000ea400080010ff */
[----:B--2---:R-:W-:Y:S05]  /*8ef0*/  @!P0 BRA `(.L_x_67) ;  /* 0xfffffffc00f08947 */ /* 0x004fea000383ffff */
[----:B------:R-:W-:Y:S05]  /*8f00*/  BRA `(.L_x_167) ;  /* 0xffffffa800087947 */ /* 0x000fea000383ffff */
.L_x_69:
[----:B------:R-:W-:-:S07]  /*8f10*/  MOV R0, UR7 ;  /* 0x0000000700007c02 */ /* 0x000fce0008000f00 */
.L_x_168:
[----:B-1----:R1:W2:Y:S02]  /*8f20*/  SYNCS.PHASECHK.TRANS64.TRYWAIT P0, [R0+URZ+0xd0], R5 ;  /* 0x0000d005000075a7 */ /* 0x0022a400080011ff */
[----:B--2---:R-:W-:Y:S05]  /*8f30*/  @!P0 NANOSLEEP.SYNCS 0x989680 ;  /* 0x009896800000895d */ /* 0x004fea0003900000 */
[----:B------:R-:W2:Y:S02]  /*8f40*/  @!P0 SYNCS.PHASECHK.TRANS64 P0, [R0+URZ+0xd0], R5 ;  /* 0x0000d005000085a7 */ /* 0x000ea400080010ff */
[----:B--2---:R-:W-:Y:S05]  /*8f50*/  @!P0 BRA `(.L_x_168) ;  /* 0xfffffffc00f08947 */ /* 0x004fea000383ffff */
[----:B------:R-:W-:Y:S05]  /*8f60*/  BRA `(.L_x_169) ;  /* 0xffffffa800547947 */ /* 0x000fea000383ffff */
.L_x_72:
[----:B------:R-:W-:Y:S07]  /*8f70*/  MOV R0, UR6 ;  /* 0x0000000600007c02 */ /* 0x000fee0008000f00 */
.L_x_170:
[----:B-1----:R1:W2:Y:S02]  /*8f80*/  SYNCS.PHASECHK.TRANS64.TRYWAIT P0, [R0+URZ], R5 ;  /* 0x00000005000075a7 */ /* 0x0022a400080011ff */
[----:B--2---:R-:W-:Y:S05]  /*8f90*/  @!P0 NANOSLEEP.SYNCS 0x989680 ;  /* 0x009896800000895d */ /* 0x004fea0003900000 */
[----:B------:R-:W2:Y:S02]  /*8fa0*/  @!P0 SYNCS.PHASECHK.TRANS64 P0, [R0+URZ], R5 ;  /* 0x00000005000085a7 */ /* 0x000ea400080010ff */
[----:B--2---:R-:W-:Y:S05]  /*8fb0*/  @!P0 BRA `(.L_x_170) ;  /* 0xfffffffc00f08947 */ /* 0x004fea000383ffff */
[----:B------:R-:W-:Y:S05]  /*8fc0*/  BRA `(.L_x_71) ;  /* 0xffffffa800687947 */ /* 0x000fea000383ffff */
.L_x_76:
[----:B-1----:R-:W-:-:S07]  /*8fd0*/  MOV R0, UR7 ;  /* 0x0000000700007c02 */ /* 0x002fce0008000f00 */
.L_x_171:
[----:B-1----:R1:W2:Y:S02]  /*8fe0*/  SYNCS.PHASECHK.TRANS64.TRYWAIT P0, [R0+URZ], R3 ;  /* 0x00000003000075a7 */ /* 0x0022a400080011ff */
[----:B--2---:R-:W-:Y:S05]  /*8ff0*/  @!P0 NANOSLEEP.SYNCS 0x989680 ;  /* 0x009896800000895d */ /* 0x004fea0003900000 */
[----:B------:R-:W2:Y:S02]  /*9000*/  @!P0 SYNCS.PHASECHK.TRANS64 P0, [R0+URZ], R3 ;  /* 0x00000003000085a7 */ /* 0x000ea400080010ff */
[----:B--2---:R-:W-:Y:S05]  /*9010*/  @!P0 BRA `(.L_x_171) ;  /* 0xfffffffc00f08947 */ /* 0x004fea000383ffff */
[----:B------:R-:W-:Y:S05]  /*9020*/  BRA `(.L_x_172) ;  /* 0xffffffac005c7947 */ /* 0x000fea000383ffff */
.L_x_77:
[----:B------:R-:W-:-:S07]  /*9030*/  MOV R0, UR7 ;  /* 0x0000000700007c02 */ /* 0x000fce0008000f00 */
.L_x_173:
[----:B-1----:R1:W2:Y:S02]  /*9040*/  SYNCS.PHASECHK.TRANS64.TRYWAIT P0, [R0+URZ], R3 ;  /* 0x00000003000075a7 */ /* 0x0022a400080011ff */
[----:B--2---:R-:W-:Y:S05]  /*9050*/  @!P0 NANOSLEEP.SYNCS 0x989680 ;  /* 0x009896800000895d */ /* 0x004fea0003900000 */
[----:B------:R-:W2:Y:S02]  /*9060*/  @!P0 SYNCS.PHASECHK.TRANS64 P0, [R0+URZ], R3 ;  /* 0x00000003000085a7 */ /* 0x000ea400080010ff */
[----:B--2---:R-:W-:Y:S05]  /*9070*/  @!P0 BRA `(.L_x_173) ;  /* 0xfffffffc00f08947 */ /* 0x004fea000383ffff */
[----:B------:R-:W-:Y:S05]  /*9080*/  BRA `(.L_x_174) ;  /* 0xffffffac00687947 */ /* 0x000fea000383ffff */
.L_x_78:
[----:B------:R-:W-:-:S07]  /*9090*/  MOV R0, UR7 ;  /* 0x0000000700007c02 */ /* 0x000fce0008000f00 */
.L_x_175:
[----:B-1----:R1:W2:Y:S02]  /*90a0*/  SYNCS.PHASECHK.TRANS64.TRYWAIT P0, [R0+URZ], R3 ;  /* 0x00000003000075a7 */ /* 0x0022a400080011ff */
[----:B--2---:R-:W-:Y:S05]  /*90b0*/  @!P0 NANOSLEEP.SYNCS 0x989680 ;  /* 0x009896800000895d */ /* 0x004fea0003900000 */
[----:B------:R-:W2:Y:S02]  /*90c0*/  @!P0 SYNCS.PHASECHK.TRANS64 P0, [R0+URZ], R3 ;  /* 0x00000003000085a7 */ /* 0x000ea400080010ff */
[----:B--2---:R-:W-:Y:S05]  /*90d0*/  @!P0 BRA `(.L_x_175) ;  /* 0xfffffffc00f08947 */ /* 0x004fea000383ffff */
[----:B------:R-:W-:Y:S05]  /*90e0*/  BRA `(.L_x_176) ;  /* 0xffffffac00747947 */ /* 0x000fea000383ffff */
.L_x_81:
[----:B------:R-:W-:-:S07]  /*90f0*/  MOV R0, UR5 ;  /* 0x0000000500007c02 */ /* 0x000fce0008000f00 */
.L_x_177:
[----:B-1----:R1:W2:Y:S02]  /*9100*/  SYNCS.PHASECHK.TRANS64.TRYWAIT P1, [R0+URZ+0x110], R3 ;  /* 0x00011003000075a7 */ /* 0x0022a400080211ff */
[----:B--2---:R-:W-:Y:S05]  /*9110*/  @!P1 NANOSLEEP.SYNCS 0x989680 ;  /* 0x009896800000995d */ /* 0x004fea0003900000 */
[----:B------:R-:W2:Y:S02]  /*9120*/  @!P1 SYNCS.PHASECHK.TRANS64 P1, [R0+URZ+0x110], R3 ;  /* 0x00011003000095a7 */ /* 0x000ea400080210ff */
[----:B--2---:R-:W-:Y:S05]  /*9130*/  @!P1 BRA `(.L_x_177) ;  /* 0xfffffffc00f09947 */ /* 0x004fea000383ffff */
[----:B------:R-:W-:Y:S05]  /*9140*/  BRA `(.L_x_178) ;  /* 0xffffffac00c07947 */ /* 0x000fea000383ffff */
.L_x_86:
[----:B--2---:R2:W3:Y:S02]  /*9150*/  SYNCS.PHASECHK.TRANS64.TRYWAIT P0, [R0+URZ+0x90], R3 ;  /* 0x00009003000075a7 */ /* 0x0044e400080011ff */
[----:B---3--:R-:W-:Y:S05]  /*9160*/  @!P0 NANOSLEEP.SYNCS 0x989680 ;  /* 0x009896800000895d */ /* 0x008fea0003900000 */
[----:B------:R-:W3:Y:S02]  /*9170*/  @!P0 SYNCS.PHASECHK.TRANS64 P0, [R0+URZ+0x90], R3 ;  /* 0x00009003000085a7 */ /* 0x000ee400080010ff */
[----:B---3--:R-:W-:Y:S05]  /*9180*/  @!P0 BRA `(.L_x_86) ;  /* 0xfffffffc00f08947 */ /* 0x008fea000383ffff */
[----:B------:R-:W-:Y:S05]  /*9190*/  BRA `(.L_x_179) ;  /* 0xffffffb000c47947 */ /* 0x000fea000383ffff */
.L_x_89:
[----:B------:R-:W-:Y:S07]  /*91a0*/  MOV R0, UR4 ;  /* 0x0000000400007c02 */ /* 0x000fee0008000f00 */
.L_x_180:
[----:B--2---:R2:W3:Y:S02]  /*91b0*/  SYNCS.PHASECHK.TRANS64.TRYWAIT P0, [R0+URZ+0x88], R3 ;  /* 0x00008803000075a7 */ /* 0x0044e400080011ff */
[----:B---3--:R-:W-:Y:S05]  /*91c0*/  @!P0 NANOSLEEP.SYNCS 0x989680 ;  /* 0x009896800000895d */ /* 0x008fea0003900000 */
[----:B------:R-:W3:Y:S02]  /*91d0*/  @!P0 SYNCS.PHASECHK.TRANS64 P0, [R0+URZ+0x88], R3 ;  /* 0x00008803000085a7 */ /* 0x000ee400080010ff */
[----:B---3--:R-:W-:Y:S05]  /*91e0*/  @!P0 BRA `(.L_x_180) ;  /* 0xfffffffc00f08947 */ /* 0x008fea000383ffff */
[----:B------:R-:W-:Y:S05]  /*91f0*/  BRA `(.L_x_88) ;  /* 0xffffffb400a47947 */ /* 0x000fea000383ffff */
.L_x_92:
[----:B------:R-:W-:Y:S07]  /*9200*/  MOV R3, UR4 ;  /* 0x0000000400037c02 */ /* 0x000fee0008000f00 */
.L_x_181:
[----:B-1----:R1:W2:Y:S02]  /*9210*/  SYNCS.PHASECHK.TRANS64.TRYWAIT P0, [R3+URZ+0x60], R12 ;  /* 0x0000600c030075a7 */ /* 0x0022a400080011ff */
[----:B--2---:R-:W-:Y:S05]  /*9220*/  @!P0 NANOSLEEP.SYNCS 0x989680 ;  /* 0x009896800000895d */ /* 0x004fea0003900000 */
[----:B------:R-:W2:Y:S02]  /*9230*/  @!P0 SYNCS.PHASECHK.TRANS64 P0, [R3+URZ+0x60], R12 ;  /* 0x0000600c030085a7 */ /* 0x000ea400080010ff */
[----:B--2---:R-:W-:Y:S05]  /*9240*/  @!P0 BRA `(.L_x_181) ;  /* 0xfffffffc00f08947 */ /* 0x004fea000383ffff */
[----:B------:R-:W-:Y:S05]  /*9250*/  BRA `(.L_x_182) ;  /* 0xffffffb800207947 */ /* 0x000fea000383ffff */
.L_x_93:
[----:B-1----:R-:W-:Y:S07]  /*9260*/  MOV R3, UR4 ;  /* 0x0000000400037c02 */ /* 0x002fee0008000f00 */
.L_x_183:
[----:B-1----:R1:W2:Y:S02]  /*9270*/  SYNCS.PHASECHK.TRANS64.TRYWAIT P0, [R3+URZ+0x68], R12 ;  /* 0x0000680c030075a7 */ /* 0x0022a400080011ff */
[----:B--2---:R-:W-:Y:S05]  /*9280*/  @!P0 NANOSLEEP.SYNCS 0x989680 ;  /* 0x009896800000895d */ /* 0x004fea0003900000 */
[----:B------:R-:W2:Y:S02]  /*9290*/  @!P0 SYNCS.PHASECHK.TRANS64 P0, [R3+URZ+0x68], R12 ;  /* 0x0000680c030085a7 */ /* 0x000ea400080010ff */
[----:B--2---:R-:W-:Y:S05]  /*92a0*/  @!P0 BRA `(.L_x_183) ;  /* 0xfffffffc00f08947 */ /* 0x004fea000383ffff */
[----:B------:R-:W-:Y:S05]  /*92b0*/  BRA `(.L_x_184) ;  /* 0xffffffb8007c7947 */ /* 0x000fea000383ffff */
.L_x_94:
[----:B-1----:R-:W-:Y:S07]  /*92c0*/  MOV R3, UR4 ;  /* 0x0000000400037c02 */ /* 0x002fee0008000f00 */
.L_x_185:
[----:B-1----:R1:W2:Y:S02]  /*92d0*/  SYNCS.PHASECHK.TRANS64.TRYWAIT P0, [R3+URZ+0x70], R12 ;  /* 0x0000700c030075a7 */ /* 0x0022a400080011ff */
[----:B--2---:R-:W-:Y:S05]  /*92e0*/  @!P0 NANOSLEEP.SYNCS 0x989680 ;  /* 0x009896800000895d */ /* 0x004fea0003900000 */
[----:B------:R-:W2:Y:S02]  /*92f0*/  @!P0 SYNCS.PHASECHK.TRANS64 P0, [R3+URZ+0x70], R12 ;  /* 0x0000700c030085a7 */ /* 0x000ea400080010ff */
[----:B--2---:R-:W-:Y:S05]  /*9300*/  @!P0 BRA `(.L_x_185) ;  /* 0xfffffffc00f08947 */ /* 0x004fea000383ffff */
[----:B------:R-:W-:Y:S05]  /*9310*/  BRA `(.L_x_186) ;  /* 0xffffffb800d87947 */ /* 0x000fea000383ffff */
.L_x_95:
[----:B------:R-:W-:Y:S07]  /*9320*/  MOV R3, UR4 ;  /* 0x0000000400037c02 */ /* 0x000fee0008000f00 */
.L_x_187:
[----:B-1----:R1:W2:Y:S02]  /*9330*/  SYNCS.PHASECHK.TRANS64.TRYWAIT P0, [R3+URZ+0x78], R12 ;  /* 0x0000780c030075a7 */ /* 0x0022a400080011ff */
[----:B--2---:R-:W-:Y:S05]  /*9340*/  @!P0 NANOSLEEP.SYNCS 0x989680 ;  /* 0x009896800000895d */ /* 0x004fea0003900000 */
[----:B------:R-:W2:Y:S02]  /*9350*/  @!P0 SYNCS.PHASECHK.TRANS64 P0, [R3+URZ+0x78], R12 ;  /* 0x0000780c030085a7 */ /* 0x000ea400080010ff */
[----:B--2---:R-:W-:Y:S05]  /*9360*/  @!P0 BRA `(.L_x_187) ;  /* 0xfffffffc00f08947 */ /* 0x004fea000383ffff */
[----:B------:R-:W-:Y:S05]  /*9370*/  BRA `(.L_x_188) ;  /* 0xffffffbc00787947 */ /* 0x000fea000383ffff */
.L_x_97:
[----:B------:R-:W-:-:S07]  /*9380*/  MOV R0, UR4 ;  /* 0x0000000400007c02 */ /* 0x000fce0008000f00 */
.L_x_189:
[----:B-1----:R1:W3:Y:S02]  /*9390*/  SYNCS.PHASECHK.TRANS64.TRYWAIT P0, [R0+URZ+0x60], R3 ;  /* 0x00006003000075a7 */ /* 0x0022e400080011ff */
[----:B---3--:R-:W-:Y:S05]  /*93a0*/  @!P0 NANOSLEEP.SYNCS 0x989680 ;  /* 0x009896800000895d */ /* 0x008fea0003900000 */
[----:B------:R-:W3:Y:S02]  /*93b0*/  @!P0 SYNCS.PHASECHK.TRANS64 P0, [R0+URZ+0x60], R3 ;  /* 0x00006003000085a7 */ /* 0x000ee400080010ff */
[----:B---3--:R-:W-:Y:S05]  /*93c0*/  @!P0 BRA `(.L_x_189) ;  /* 0xfffffffc00f08947 */ /* 0x008fea000383ffff */
[----:B------:R-:W-:Y:S05]  /*93d0*/  BRA `(.L_x_190) ;  /* 0xffffffc000007947 */ /* 0x000fea000383ffff */
.L_x_98:
[----:B-1----:R-:W-:-:S07]  /*93e0*/  MOV R0, UR4 ;  /* 0x0000000400007c02 */ /* 0x002fce0008000f00 */
.L_x_191:
[----:B-1----:R1:W3:Y:S02]  /*93f0*/  SYNCS.PHASECHK.TRANS64.TRYWAIT P0, [R0+URZ+0x68], R3 ;  /* 0x00006803000075a7 */ /* 0x0022e400080011ff */
[----:B---3--:R-:W-:Y:S05]  /*9400*/  @!P0 NANOSLEEP.SYNCS 0x989680 ;  /* 0x009896800000895d */ /* 0x008fea0003900000 */
[----:B------:R-:W3:Y:S02]  /*9410*/  @!P0 SYNCS.PHASECHK.TRANS64 P0, [R0+URZ+0x68], R3 ;  /* 0x00006803000085a7 */ /* 0x000ee400080010ff */
[----:B---3--:R-:W-:Y:S05]  /*9420*/  @!P0 BRA `(.L_x_191) ;  /* 0xfffffffc00f08947 */ /* 0x008fea000383ffff */
[----:B------:R-:W-:Y:S05]  /*9430*/  BRA `(.L_x_192) ;  /* 0xffffffbc00f07947 */ /* 0x000fea000383ffff */
.L_x_99:
[----:B-1----:R-:W-:-:S07]  /*9440*/  MOV R0, UR4 ;  /* 0x0000000400007c02 */ /* 0x002fce0008000f00 */
.L_x_193:
[----:B-1----:R1:W3:Y:S02]  /*9450*/  SYNCS.PHASECHK.TRANS64.TRYWAIT P0, [R0+URZ+0x70], R3 ;  /* 0x00007003000075a7 */ /* 0x0022e400080011ff */
[----:B---3--:R-:W-:Y:S05]  /*9460*/  @!P0 NANOSLEEP.SYNCS 0x989680 ;  /* 0x009896800000895d */ /* 0x008fea0003900000 */
[----:B------:R-:W3:Y:S02]  /*9470*/  @!P0 SYNCS.PHASECHK.TRANS64 P0, [R0+URZ+0x70], R3 ;  /* 0x00007003000085a7 */ /* 0x000ee400080010ff */
[----:B---3--:R-:W-:Y:S05]  /*9480*/  @!P0 BRA `(.L_x_193) ;  /* 0xfffffffc00f08947 */ /* 0x008fea000383ffff */
[----:B------:R-:W-:Y:S05]  /*9490*/  BRA `(.L_x_194) ;  /* 0xffffffbc00e07947 */ /* 0x000fea000383ffff */
.L_x_101:
[----:B--2---:R2:W3:Y:S02]  /*94a0*/  SYNCS.PHASECHK.TRANS64.TRYWAIT P0, [R0+URZ+0x90], R3 ;  /* 0x00009003000075a7 */ /* 0x0044e400080011ff */
[----:B---3--:R-:W-:Y:S05]  /*94b0*/  @!P0 NANOSLEEP.SYNCS 0x989680 ;  /* 0x009896800000895d */ /* 0x008fea0003900000 */
[----:B------:R-:W3:Y:S02]  /*94c0*/  @!P0 SYNCS.PHASECHK.TRANS64 P0, [R0+URZ+0x90], R3 ;  /* 0x00009003000085a7 */ /* 0x000ee400080010ff */
[----:B---3--:R-:W-:Y:S05]  /*94d0*/  @!P0 BRA `(.L_x_101) ;  /* 0xfffffffc00f08947 */ /* 0x008fea000383ffff */
[----:B------:R-:W-:Y:S05]  /*94e0*/  BRA `(.L_x_195) ;  /* 0xffffffc000b47947 */ /* 0x000fea000383ffff */
.L_x_112:
[----:B-1----:R-:W-:Y:S04]  /*94f0*/  MOV R0, UR44 ;  /* 0x0000002c00007c02 */ /* 0x002fe80008000f00 */
[----:B------:R1:W2:Y:S03]  /*9500*/  SYNCS.PHASECHK.TRANS64.TRYWAIT P1, [R0+URZ+0x40], R5 ;  /* 0x00004005000075a7 */ /* 0x0002a600080211ff */
[----:B--2---:R-:W-:Y:S05]  /*9510*/  @!P1 NANOSLEEP.SYNCS 0x989680 ;  /* 0x009896800000995d */ /* 0x004fea0003900000 */
[----:B------:R-:W2:Y:S02]  /*9520*/  @!P1 SYNCS.PHASECHK.TRANS64 P1, [R0+URZ+0x40], R5 ;  /* 0x00004005000095a7 */ /* 0x000ea400080210ff */
[----:B--2---:R-:W-:Y:S05]  /*9530*/  @!P1 BRA `(.L_x_112) ;  /* 0xfffffffc00ec9947 */ /* 0x004fea000383ffff */
[----:B------:R-:W-:Y:S05]  /*9540*/  BRA `(.L_x_111) ;  /* 0xffffffcc00ac7947 */ /* 0x000fea000383ffff */
.L_x_114:
[----:B-1----:R1:W4:Y:S02]  /*9550*/  SYNCS.PHASECHK.TRANS64.TRYWAIT P0, [R78+URZ+0xb0], R3 ;  /* 0x0000b0034e0075a7 */ /* 0x00232400080011ff */
[----:B----4-:R-:W-:Y:S05]  /*9560*/  @!P0 NANOSLEEP.SYNCS 0x989680 ;  /* 0x009896800000895d */ /* 0x010fea0003900000 */
[----:B------:R-:W4:Y:S02]  /*9570*/  @!P0 SYNCS.PHASECHK.TRANS64 P0, [R78+URZ+0xb0], R3 ;  /* 0x0000b0034e0085a7 */ /* 0x000f2400080010ff */
[----:B----4-:R-:W-:Y:S05]  /*9580*/  @!P0 BRA `(.L_x_114) ;  /* 0xfffffffc00f08947 */ /* 0x010fea000383ffff */
[----:B------:R-:W-:Y:S05]  /*9590*/  BRA `(.L_x_113) ;  /* 0xffffffcc00cc7947 */ /* 0x000fea000383ffff */
.L_x_123:
[----:B--2---:R2:W3:Y:S02]  /*95a0*/  SYNCS.PHASECHK.TRANS64.TRYWAIT P0, [R3+URZ+0x40], R0 ;  /* 0x00004000030075a7 */ /* 0x0044e400080011ff */
[----:B---3--:R-:W-:Y:S05]  /*95b0*/  @!P0 NANOSLEEP.SYNCS 0x989680 ;  /* 0x009896800000895d */ /* 0x008fea0003900000 */
[----:B------:R-:W3:Y:S02]  /*95c0*/  @!P0 SYNCS.PHASECHK.TRANS64 P0, [R3+URZ+0x40], R0 ;  /* 0x00004000030085a7 */ /* 0x000ee400080010ff */
[----:B---3--:R-:W-:Y:S05]  /*95d0*/  @!P0 BRA `(.L_x_123) ;  /* 0xfffffffc00f08947 */ /* 0x008fea000383ffff */
[----:B------:R-:W-:Y:S05]  /*95e0*/  BRA `(.L_x_122) ;  /* 0xffffffd400d87947 */ /* 0x000fea000383ffff */
.L_x_131:
[----:B--2---:R2:W3:Y:S02]  /*95f0*/  SYNCS.PHASECHK.TRANS64.TRYWAIT P0, [R87+URZ+0x40], R4 ;  /* 0x00004004570075a7 */ /* 0x0044e400080011ff */
[----:B---3--:R-:W-:Y:S05]  /*9600*/  @!P0 NANOSLEEP.SYNCS 0x989680 ;  /* 0x009896800000895d */ /* 0x008fea0003900000 */
[----:B------:R-:W3:Y:S02]  /*9610*/  @!P0 SYNCS.PHASECHK.TRANS64 P0, [R87+URZ+0x40], R4 ;  /* 0x00004004570085a7 */ /* 0x000ee400080010ff */
[----:B---3--:R-:W-:Y:S05]  /*9620*/  @!P0 BRA `(.L_x_131) ;  /* 0xfffffffc00f08947 */ /* 0x008fea000383ffff */
[----:B------:R-:W-:Y:S05]  /*9630*/  BRA `(.L_x_130) ;  /* 0xffffffdc00f47947 */ /* 0x000fea000383ffff */
.L_x_139:
[----:B--2---:R2:W3:Y:S02]  /*9640*/  SYNCS.PHASECHK.TRANS64.TRYWAIT P0, [R92+URZ+0x40], R3 ;  /* 0x000040035c0075a7 */ /* 0x0044e400080011ff */
[----:B---3--:R-:W-:Y:S05]  /*9650*/  @!P0 NANOSLEEP.SYNCS 0x989680 ;  /* 0x009896800000895d */ /* 0x008fea0003900000 */
[----:B------:R-:W3:Y:S02]  /*9660*/  @!P0 SYNCS.PHASECHK.TRANS64 P0, [R92+URZ+0x40], R3 ;  /* 0x000040035c0085a7 */ /* 0x000ee400080010ff */
[----:B---3--:R-:W-:Y:S05]  /*9670*/  @!P0 BRA `(.L_x_139) ;  /* 0xfffffffc00f08947 */ /* 0x008fea000383ffff */
[----:B------:R-:W-:Y:S05]  /*9680*/  BRA `(.L_x_138) ;  /* 0xffffffe800107947 */ /* 0x000fea000383ffff */
        .weak           $__internal_0_$__cuda_sm10x_tcgen05_guardrail_trap_col_being_dealloced_not_returned_by_alloc
        .type           $__internal_0_$__cuda_sm10x_tcgen05_guardrail_trap_col_being_dealloced_not_returned_by_alloc,@function
        .size           $__internal_0_$__cuda_sm10x_tcgen05_guardrail_trap_col_being_dealloced_not_returned_by_alloc,($__internal_1_$__cuda_sm10x_tcgen05_guardrail_trap_phase_invalid_during_alloc - $__internal_0_$__cuda_sm10x_tcgen05_guardrail_trap_col_being_dealloced_not_returned_by_alloc)
$__internal_0_$__cuda_sm10x_tcgen05_guardrail_trap_col_being_dealloced_not_returned_by_alloc:
[----:B------:R-:W-:Y:S05]  /*9690*/  BPT.TRAP 0x1 ;  /* 0x000000040000795c */ /* 0x000fea0000300000 */
[----:B------:R-:W-:-:S04]  /*96a0*/  HFMA2 R3, -RZ, RZ, 0, 0 ;  /* 0x00000000ff037431 */ /* 0x000fc800000001ff */
[----:B------:R-:W-:Y:S05]  /*96b0*/  RET.REL.NODEC R2 `(_ZN7cutlass13device_kernelINS_4gemm6kernel13GemmUniversalIN4cute5tupleIJiiiiEEENS1_10collective13CollectiveMmaINS1_35MainloopSm100TmaUmmaWarpSpecializedILi4ELi2ELi4ENS5_IJNS4_1CILi2EEENSA_ILi4EEENSA_ILi1EEEEEEEENS5_IJNSA_ILi128EEESG_NSA_ILi64EEEEEENS_6half_tENS5_IJSD_llEEESJ_NS5_IJlSD_lEEENS4_8TiledMMAINS4_8MMA_AtomIJNS4_26SM100_MMA_F16BF16_2x1SM_SSISJ_SJ_fLi128ELi128ELNS4_4UMMA5MajorE1ELSQ_0ELNSP_7ScaleInE0ELSR_0EEEEEENS4_6LayoutINS5_IJSD_SD_SD_EEENS5_IJNSA_ILi0EEESW_SW_EEEEENS5_IJNS4_10UnderscoreESZ_SZ_EEEEENS4_28SM100_TMA_2SM_LOAD_MULTICASTENS4_14ComposedLayoutINS4_7SwizzleILi3ELi4ELi3EEENS4_18smem_ptr_flag_bitsILi16EEENSU_INS5_IJSH_NSA_ILi8EEEEEENS5_IJSD_SH_EEEEEEEvNS4_8identityENS4_18SM100_TMA_2SM_LOADENS13_IS15_S17_NSU_INS5_IJS18_SH_EEENS5_IJSH_SD_EEEEEEEvS1D_EENS_8epilogue10collective18CollectiveEpilogueINS1K_23Sm100TmaWarpSpecializedILi4ELi2ELi16ELb1ELb0EEEJNS5_IJSH_SG_SH_EEENS5_IJNSU_ISH_SD_EENSU_INS5_IJNSA_ILi16EEESB_EEES1A_EEEEESJ_SL_SJ_SL_NS1K_6fusion15FusionCallbacksIS1O_NS1V_17LinearCombinationISJ_fSJ_fLNS_15FloatRoundStyleE2EEES1P_S1U_JEEENS4_5SM1004TMEM4LOAD26SM100_TMEM_LOAD_32dp32b16xENS4_13SM90_TMA_LOADENS13_INS14_ILi1ELi4ELi3EEES17_NSU_INS5_IJS18_S1R_EEENS5_IJS1R_SD_EEEEEEENS4_39AutoVectorizingCopyWithAssumedAlignmentILi128EEENS4_14SM90_TMA_STOREES2A_S2C_S2C_EEEvvEEEEvNT_6ParamsE) ;  /* 0xffffff6802507950 */ /* 0x000fea0003c3ffff */
        .weak           $__internal_1_$__cuda_sm10x_tcgen05_guardrail_trap_phase_invalid_during_alloc
        .type           $__internal_1_$__cuda_sm10x_tcgen05_guardrail_trap_phase_invalid_during_alloc,@function
        .size           $__internal_1_$__cuda_sm10x_tcgen05_guardrail_trap_phase_invalid_during_alloc,($__internal_2_$__cuda_sm10x_tcgen05_guardrail_trap_unallocated_columns_being_dealloced - $__internal_1_$__cuda_sm10x_tcgen05_guardrail_trap_phase_invalid_during_alloc)
$__internal_1_$__cuda_sm10x_tcgen05_guardrail_trap_phase_invalid_during_alloc:
[----:B------:R-:W-:Y:S05]  /*96c0*/  BPT.TRAP 0x1 ;  /* 0x000000040000795c */ /* 0x000fea0000300000 */
[----:B------:R-:W-:-:S04]  /*96d0*/  MOV R3, 0x0 ;  /* 0x0000000000037802 */ /* 0x000fc80000000f00 */
[----:B------:R-:W-:Y:S05]  /*96e0*/  RET.REL.NODEC R2 `(_ZN7cutlass13device_kernelINS_4gemm6kernel13GemmUniversalIN4cute5tupleIJiiiiEEENS1_10collective13CollectiveMmaINS1_35MainloopSm100TmaUmmaWarpSpecializedILi4ELi2ELi4ENS5_IJNS4_1CILi2EEENSA_ILi4EEENSA_ILi1EEEEEEEENS5_IJNSA_ILi128EEESG_NSA_ILi64EEEEEENS_6half_tENS5_IJSD_llEEESJ_NS5_IJlSD_lEEENS4_8TiledMMAINS4_8MMA_AtomIJNS4_26SM100_MMA_F16BF16_2x1SM_SSISJ_SJ_fLi128ELi128ELNS4_4UMMA5MajorE1ELSQ_0ELNSP_7ScaleInE0ELSR_0EEEEEENS4_6LayoutINS5_IJSD_SD_SD_EEENS5_IJNSA_ILi0EEESW_SW_EEEEENS5_IJNS4_10UnderscoreESZ_SZ_EEEEENS4_28SM100_TMA_2SM_LOAD_MULTICASTENS4_14ComposedLayoutINS4_7SwizzleILi3ELi4ELi3EEENS4_18smem_ptr_flag_bitsILi16EEENSU_INS5_IJSH_NSA_ILi8EEEEEENS5_IJSD_SH_EEEEEEEvNS4_8identityENS4_18SM100_TMA_2SM_LOADENS13_IS15_S17_NSU_INS5_IJS18_SH_EEENS5_IJSH_SD_EEEEEEEvS1D_EENS_8epilogue10collective18CollectiveEpilogueINS1K_23Sm100TmaWarpSpecializedILi4ELi2ELi16ELb1ELb0EEEJNS5_IJSH_SG_SH_EEENS5_IJNSU_ISH_SD_EENSU_INS5_IJNSA_ILi16EEESB_EEES1A_EEEEESJ_SL_SJ_SL_NS1K_6fusion15FusionCallbacksIS1O_NS1V_17LinearCombinationISJ_fSJ_fLNS_15FloatRoundStyleE2EEES1P_S1U_JEEENS4_5SM1004TMEM4LOAD26SM100_TMEM_LOAD_32dp32b16xENS4_13SM90_TMA_LOADENS13_INS14_ILi1ELi4ELi3EEES17_NSU_INS5_IJS18_S1R_EEENS5_IJS1R_SD_EEEEEEENS4_39AutoVectorizingCopyWithAssumedAlignmentILi128EEENS4_14SM90_TMA_STOREES2A_S2C_S2C_EEEvvEEEEvNT_6ParamsE) ;  /* 0xffffff6802447950 */ /* 0x000fea0003c3ffff */
        .weak           $__internal_2_$__cuda_sm10x_tcgen05_guardrail_trap_unallocated_columns_being_dealloced
        .type           $__internal_2_$__cuda_sm10x_tcgen05_guardrail_trap_unallocated_columns_being_dealloced,@function
        .size           $__internal_2_$__cuda_sm10x_tcgen05_guardrail_trap_unallocated_columns_being_dealloced,(.L_x_197 - $__internal_2_$__cuda_sm10x_tcgen05_guardrail_trap_unallocated_columns_being_dealloced)
$__internal_2_$__cuda_sm10x_tcgen05_guardrail_trap_unallocated_columns_being_dealloced:
[----:B------:R-:W-:Y:S05]  /*96f0*/  BPT.TRAP 0x1 ;  /* 0x000000040000795c */ /* 0x000fea0000300000 */
[----:B------:R-:W-:-:S04]  /*9700*/  HFMA2 R3, -RZ, RZ, 0, 0 ;  /* 0x00000000ff037431 */ /* 0x000fc800000001ff */
[----:B------:R-:W-:Y:S05]  /*9710*/  RET.REL.NODEC R2 `(_ZN7cutlass13device_kernelINS_4gemm6kernel13GemmUniversalIN4cute5tupleIJiiiiEEENS1_10collective13CollectiveMmaINS1_35MainloopSm100TmaUmmaWarpSpecializedILi4ELi2ELi4ENS5_IJNS4_1CILi2EEENSA_ILi4EEENSA_ILi1EEEEEEEENS5_IJNSA_ILi128EEESG_NSA_ILi64EEEEEENS_6half_tENS5_IJSD_llEEESJ_NS5_IJlSD_lEEENS4_8TiledMMAINS4_8MMA_AtomIJNS4_26SM100_MMA_F16BF16_2x1SM_SSISJ_SJ_fLi128ELi128ELNS4_4UMMA5MajorE1ELSQ_0ELNSP_7ScaleInE0ELSR_0EEEEEENS4_6LayoutINS5_IJSD_SD_SD_EEENS5_IJNSA_ILi0EEESW_SW_EEEEENS5_IJNS4_10UnderscoreESZ_SZ_EEEEENS4_28SM100_TMA_2SM_LOAD_MULTICASTENS4_14ComposedLayoutINS4_7SwizzleILi3ELi4ELi3EEENS4_18smem_ptr_flag_bitsILi16EEENSU_INS5_IJSH_NSA_ILi8EEEEEENS5_IJSD_SH_EEEEEEEvNS4_8identityENS4_18SM100_TMA_2SM_LOADENS13_IS15_S17_NSU_INS5_IJS18_SH_EEENS5_IJSH_SD_EEEEEEEvS1D_EENS_8epilogue10collective18CollectiveEpilogueINS1K_23Sm100TmaWarpSpecializedILi4ELi2ELi16ELb1ELb0EEEJNS5_IJSH_SG_SH_EEENS5_IJNSU_ISH_SD_EENSU_INS5_IJNSA_ILi16EEESB_EEES1A_EEEEESJ_SL_SJ_SL_NS1K_6fusion15FusionCallbacksIS1O_NS1V_17LinearCombinationISJ_fSJ_fLNS_15FloatRoundStyleE2EEES1P_S1U_JEEENS4_5SM1004TMEM4LOAD26SM100_TMEM_LOAD_32dp32b16xENS4_13SM90_TMA_LOADENS13_INS14_ILi1ELi4ELi3EEES17_NSU_INS5_IJS18_S1R_EEENS5_IJS1R_SD_EEEEEEENS4_39AutoVectorizingCopyWithAssumedAlignmentILi128EEENS4_14SM90_TMA_STOREES2A_S2C_S2C_EEEvvEEEEvNT_6ParamsE) ;  /* 0xffffff6802387950 */ /* 0x000fea0003c3ffff */
.L_x_196:
[----:B------:R-:W-:-:S00]  /*9720*/  BRA `(.L_x_196) ;  /* 0xfffffffc00fc7947 */ /* 0x000fc0000383ffff */
[----:B------:R-:W-:-:S00]  /*9730*/  NOP ;  /* 0x0000000000007918 */ /* 0x000fc00000000000 */
        /* <DEDUP_REMOVED lines=12> */
.L_x_197:


//--------------------- .nv.global.init           --------------------------
	.section	.nv.global.init,"aw",@progbits
.nv.global.init:
	.type		$str$27,@object
	.size		$str$27,($str$28 - $str$27)
$str$27:
        /*0000*/ 	.byte	0x28, 0x61, 0x64, 0x64, 0x72, 0x65, 0x73, 0x73, 0x20, 0x26, 0x20, 0x6d, 0x61, 0x73, 0x6b, 0x29
        /*0010*/ 	.byte	0x20, 0x3d, 0x3d, 0x20, 0x30, 0x00
	.type		$str$28,@object
	.size		$str$28,($str$26 - $str$28)
$str$28:
        /*0016*/ 	.byte	0x2f, 0x74, 0x6d, 0x70, 0x2f, 0x63, 0x75, 0x74, 0x6c, 0x61, 0x73, 0x73, 0x5f, 0x73, 0x77, 0x65
        /*0026*/ 	.byte	0x65, 0x70, 0x5f, 0x73, 0x72, 0x63, 0x2f, 0x69, 0x6e, 0x63, 0x6c, 0x75, 0x64, 0x65, 0x2f, 0x63
        /*0036*/ 	.byte	0x75, 0x74, 0x65, 0x2f, 0x70, 0x6f, 0x69, 0x6e, 0x74, 0x65, 0x72, 0x5f, 0x66, 0x6c, 0x61, 0x67
        /*0046*/ 	.byte	0x67, 0x65, 0x64, 0x2e, 0x68, 0x70, 0x70, 0x00
	.type		$str$26,@object
	.size		$str$26,($str$25 - $str$26)
$str$26:
        /*004e*/ 	.byte	0x2f, 0x74, 0x6d, 0x70, 0x2f, 0x63, 0x75, 0x74, 0x6c, 0x61, 0x73, 0x73, 0x5f, 0x73, 0x77, 0x65
        /*005e*/ 	.byte	0x65, 0x70, 0x5f, 0x73, 0x72, 0x63, 0x2f, 0x69, 0x6e, 0x63, 0x6c, 0x75, 0x64, 0x65, 0x2f, 0x63
        /*006e*/ 	.byte	0x75, 0x74, 0x65, 0x2f, 0x61, 0x74, 0x6f, 0x6d, 0x2f, 0x63, 0x6f, 0x70, 0x79, 0x5f, 0x74, 0x72
        /*007e*/ 	.byte	0x61, 0x69, 0x74, 0x73, 0x5f, 0x73, 0x6d, 0x31, 0x30, 0x30, 0x2e, 0x68, 0x70, 0x70, 0x00
	.type		$str$25,@object
	.size		$str$25,(__unnamed_1 - $str$25)
$str$25:
        /*008d*/ 	.byte	0x28, 0x28, 0x75, 0x69, 0x6e, 0x74, 0x33, 0x32, 0x5f, 0x74, 0x28, 0x74, 0x68, 0x72, 0x65, 0x61
        /*009d*/ 	.byte	0x64, 0x49, 0x64, 0x78, 0x2e, 0x78, 0x29, 0x20, 0x2f, 0x20, 0x33, 0x32, 0x29, 0x20, 0x25, 0x20
        /*00ad*/ 	.byte	0x34, 0x29, 0x20, 0x3d, 0x3d, 0x20, 0x28, 0x28, 0x28, 0x74, 0x6d, 0x65, 0x6d, 0x5f, 0x61, 0x64
        /*00bd*/ 	.byte	0x64, 0x72, 0x20, 0x3e, 0x3e, 0x20, 0x31, 0x36, 0x29, 0x20, 0x2f, 0x20, 0x33, 0x32, 0x29, 0x20
        /*00cd*/ 	.byte	0x25, 0x20, 0x34, 0x29, 0x00
	.type		__unnamed_1,@object
	.size		__unnamed_1,(__unnamed_2 - __unnamed_1)
__unnamed_1:
        /*00d2*/ 	.byte	0x61, 0x75, 0x74, 0x6f, 0x20, 0x63, 0x75, 0x74, 0x65, 0x3a, 0x3a, 0x61, 0x73, 0x5f, 0x70, 0x6f
        /* <DEDUP_REMOVED lines=24> */
        /*0262*/ 	.byte	0x34, 0x38, 0x3e, 0x3e, 0x3e, 0x3e, 0x5d, 0x00
	.type		__unnamed_2,@object
	.size		__unnamed_2,(.L_2 - __unnamed_2)
__unnamed_2:
        /* <DEDUP_REMOVED lines=40> */
        /*04ea*/ 	.byte	0x3a, 0x3a, 0x43, 0x3c, 0x30, 0x3e, 0x3e, 0x3e, 0x3e, 0x5d, 0x00
.L_2:


//--------------------- .nv.shared._ZN7cutlass13device_kernelINS_4gemm6kernel13GemmUniversalIN4cute5tupleIJiiiiEEENS1_10collective13CollectiveMmaINS1_35MainloopSm100TmaUmmaWarpSpecializedILi4ELi2ELi4ENS5_IJNS4_1CILi2EEENSA_ILi4EEENSA_ILi1EEEEEEEENS5_IJNSA_ILi128EEESG_NSA_ILi64EEEEEENS_6half_tENS5_IJSD_llEEESJ_NS5_IJlSD_lEEENS4_8TiledMMAINS4_8MMA_AtomIJNS4_26SM100_MMA_F16BF16_2x1SM_SSISJ_SJ_fLi128ELi128ELNS4_4UMMA5MajorE1ELSQ_0ELNSP_7ScaleInE0ELSR_0EEEEEENS4_6LayoutINS5_IJSD_SD_SD_EEENS5_IJNSA_ILi0EEESW_SW_EEEEENS5_IJNS4_10UnderscoreESZ_SZ_EEEEENS4_28SM100_TMA_2SM_LOAD_MULTICASTENS4_14ComposedLayoutINS4_7SwizzleILi3ELi4ELi3EEENS4_18smem_ptr_flag_bitsILi16EEENSU_INS5_IJSH_NSA_ILi8EEEEEENS5_IJSD_SH_EEEEEEEvNS4_8identityENS4_18SM100_TMA_2SM_LOADENS13_IS15_S17_NSU_INS5_IJS18_SH_EEENS5_IJSH_SD_EEEEEEEvS1D_EENS_8epilogue10collective18CollectiveEpilogueINS1K_23Sm100TmaWarpSpecializedILi4ELi2ELi16ELb1ELb0EEEJNS5_IJSH_SG_SH_EEENS5_IJNSU_ISH_SD_EENSU_INS5_IJNSA_ILi16EEESB_EEES1A_EEEEESJ_SL_SJ_SL_NS1K_6fusion15FusionCallbacksIS1O_NS1V_17LinearCombinationISJ_fSJ_fLNS_15FloatRoundStyleE2EEES1P_S1U_JEEENS4_5SM1004TMEM4LOAD26SM100_TMEM_LOAD_32dp32b16xENS4_13SM90_TMA_LOADENS13_INS14_ILi1ELi4ELi3EEES17_NSU_INS5_IJS18_S1R_EEENS5_IJS1R_SD_EEEEEEENS4_39AutoVectorizingCopyWithAssumedAlignmentILi128EEENS4_14SM90_TMA_STOREES2A_S2C_S2C_EEEvvEEEEvNT_6ParamsE --------------------------
	.section	.nv.shared._ZN7cutlass13device_kernelINS_4gemm6kernel13GemmUniversalIN4cute5tupleIJiiiiEEENS1_10collective13CollectiveMmaINS1_35MainloopSm100TmaUmmaWarpSpecializedILi4ELi2ELi4ENS5_IJNS4_1CILi2EEENSA_ILi4EEENSA_ILi1EEEEEEEENS5_IJNSA_ILi128EEESG_NSA_ILi64EEEEEENS_6half_tENS5_IJSD_llEEESJ_NS5_IJlSD_lEEENS4_8TiledMMAINS4_8MMA_AtomIJNS4_26SM100_MMA_F16BF16_2x1SM_SSISJ_SJ_fLi128ELi128ELNS4_4UMMA5MajorE1ELSQ_0ELNSP_7ScaleInE0ELSR_0EEEEEENS4_6LayoutINS5_IJSD_SD_SD_EEENS5_IJNSA_ILi0EEESW_SW_EEEEENS5_IJNS4_10UnderscoreESZ_SZ_EEEEENS4_28SM100_TMA_2SM_LOAD_MULTICASTENS4_14ComposedLayoutINS4_7SwizzleILi3ELi4ELi3EEENS4_18smem_ptr_flag_bitsILi16EEENSU_INS5_IJSH_NSA_ILi8EEEEEENS5_IJSD_SH_EEEEEEEvNS4_8identityENS4_18SM100_TMA_2SM_LOADENS13_IS15_S17_NSU_INS5_IJS18_SH_EEENS5_IJSH_SD_EEEEEEEvS1D_EENS_8epilogue10collective18CollectiveEpilogueINS1K_23Sm100TmaWarpSpecializedILi4ELi2ELi16ELb1ELb0EEEJNS5_IJSH_SG_SH_EEENS5_IJNSU_ISH_SD_EENSU_INS5_IJNSA_ILi16EEESB_EEES1A_EEEEESJ_SL_SJ_SL_NS1K_6fusion15FusionCallbacksIS1O_NS1V_17LinearCombinationISJ_fSJ_fLNS_15FloatRoundStyleE2EEES1P_S1U_JEEENS4_5SM1004TMEM4LOAD26SM100_TMEM_LOAD_32dp32b16xENS4_13SM90_TMA_LOADENS13_INS14_ILi1ELi4ELi3EEES17_NSU_INS5_IJS18_S1R_EEENS5_IJS1R_SD_EEEEEEENS4_39AutoVectorizingCopyWithAssumedAlignmentILi128EEENS4_14SM90_TMA_STOREES2A_S2C_S2C_EEEvvEEEEvNT_6ParamsE,"aw",@nobits
	.sectionflags	@""
	.align	16
	.zero		1024


//--------------------- .nv.shared.reserved.0     --------------------------
	.section	.nv.shared.reserved.0,"aw",@nobits
	.weak		__nv_reservedSMEM_offset_0_alias
	.size		__nv_reservedSMEM_offset_0_alias, 0, 64
	.other		__nv_reservedSMEM_offset_0_alias,@"STO_CUDA_RESERVED_SHARED STV_DEFAULT"
__nv_reservedSMEM_offset_0_alias:
	.zero		0
.nv.shared.reserved.0:
	.zero		64
	.weak		__nv_reservedSMEM_tcgen05_partition
	.type		__nv_reservedSMEM_tcgen05_partition,@object
	.size		__nv_reservedSMEM_tcgen05_partition,(.L_0 - __nv_reservedSMEM_tcgen05_partition)
__nv_reservedSMEM_tcgen05_partition:
	.zero		32
.L_0:


//--------------------- .nv.global                --------------------------
	.section	.nv.global,"aw",@nobits
.nv.global:
	.type		_ZN40_INTERNAL_760cb67c_4_k_cu_66b44123_384904cute1_E,@object
	.size		_ZN40_INTERNAL_760cb67c_4_k_cu_66b44123_384904cute1_E,(_ZN40_INTERNAL_760cb67c_4_k_cu_66b44123_384904cuda3std3__45__cpo6cbeginE - _ZN40_INTERNAL_760cb67c_4_k_cu_66b44123_384904cute1_E)
_ZN40_INTERNAL_760cb67c_4_k_cu_66b44123_384904cute1_E:
	.zero		1
	.type		_ZN40_INTERNAL_760cb67c_4_k_cu_66b44123_384904cuda3std3__45__cpo6cbeginE,@object
	.size		_ZN40_INTERNAL_760cb67c_4_k_cu_66b44123_384904cuda3std3__45__cpo6cbeginE,(_ZN40_INTERNAL_760cb67c_4_k_cu_66b44123_384904cuda3std3__48in_placeE - _ZN40_INTERNAL_760cb67c_4_k_cu_66b44123_384904cuda3std3__45__cpo6cbeginE)
_ZN40_INTERNAL_760cb67c_4_k_cu_66b44123_384904cuda3std3__45__cpo6cbeginE:
	.zero		1
	.type		_ZN40_INTERNAL_760cb67c_4_k_cu_66b44123_384904cuda3std3__48in_placeE,@object
	.size		_ZN40_INTERNAL_760cb67c_4_k_cu_66b44123_384904cuda3std3__48in_placeE,(_ZN40_INTERNAL_760cb67c_4_k_cu_66b44123_384904cuda3std6ranges3__45__cpo9iter_moveE - _ZN40_INTERNAL_760cb67c_4_k_cu_66b44123_384904cuda3std3__48in_placeE)
_ZN40_INTERNAL_760cb67c_4_k_cu_66b44123_384904cuda3std3__48in_placeE:
	.zero		1
	.type		_ZN40_INTERNAL_760cb67c_4_k_cu_66b44123_384904cuda3std6ranges3__45__cpo9iter_moveE,@object
	.size		_ZN40_INTERNAL_760cb67c_4_k_cu_66b44123_384904cuda3std6ranges3__45__cpo9iter_moveE,(_ZN40_INTERNAL_760cb67c_4_k_cu_66b44123_384904cuda3std3__45__cpo5beginE - _ZN40_INTERNAL_760cb67c_4_k_cu_66b44123_384904cuda3std6ranges3__45__cpo9iter_moveE)
_ZN40_INTERNAL_760cb67c_4_k_cu_66b44123_384904cuda3std6ranges3__45__cpo9iter_moveE:
	.zero		1
	.type		_ZN40_INTERNAL_760cb67c_4_k_cu_66b44123_384904cuda3std3__45__cpo5beginE,@object
	.size		_ZN40_INTERNAL_760cb67c_4_k_cu_66b44123_384904cuda3std3__45__cpo5beginE,(_ZN40_INTERNAL_760cb67c_4_k_cu_66b44123_384904cuda3std3__442_GLOBAL__N__760cb67c_4_k_cu_66b44123_384906ignoreE - _ZN40_INTERNAL_760cb67c_4_k_cu_66b44123_384904cuda3std3__45__cpo5beginE)
_ZN40_INTERNAL_760cb67c_4_k_cu_66b44123_384904cuda3std3__45__cpo5beginE:
	.zero		1
	.type		_ZN40_INTERNAL_760cb67c_4_k_cu_66b44123_384904cuda3std3__442_GLOBAL__N__760cb67c_4_k_cu_66b44123_384906ignoreE,@object
	.size		_ZN40_INTERNAL_760cb67c_4_k_cu_66b44123_384904cuda3std3__442_GLOBAL__N__760cb67c_4_k_cu_66b44123_384906ignoreE,(_ZN40_INTERNAL_760cb67c_4_k_cu_66b44123_384904cute7productE - _ZN40_INTERNAL_760cb67c_4_k_cu_66b44123_384904cuda3std3__442_GLOBAL__N__760cb67c_4_k_cu_66b44123_384906ignoreE)
_ZN40_INTERNAL_760cb67c_4_k_cu_66b44123_384904cuda3std3__442_GLOBAL__N__760cb67c_4_k_cu_66b44123_384906ignoreE:
	.zero		1
	.type		_ZN40_INTERNAL_760cb67c_4_k_cu_66b44123_384904cute7productE,@object
	.size		_ZN40_INTERNAL_760cb67c_4_k_cu_66b44123_384904cute7productE,(_ZN40_INTERNAL_760cb67c_4_k_cu_66b44123_384904cuda3std3__45__cpo3endE - _ZN40_INTERNAL_760cb67c_4_k_cu_66b44123_384904cute7productE)
_ZN40_INTERNAL_760cb67c_4_k_cu_66b44123_384904cute7productE:
	.zero		1
	.type		_ZN40_INTERNAL_760cb67c_4_k_cu_66b44123_384904cuda3std3__45__cpo3endE,@object
	.size		_ZN40_INTERNAL_760cb67c_4_k_cu_66b44123_384904cuda3std3__45__cpo3endE,(_ZN40_INTERNAL_760cb67c_4_k_cu_66b44123_384904cuda3std3__419piecewise_constructE - _ZN40_INTERNAL_760cb67c_4_k_cu_66b44123_384904cuda3std3__45__cpo3endE)
_ZN40_INTERNAL_760cb67c_4_k_cu_66b44123_384904cuda3std3__45__cpo3endE:
	.zero		1
	.type		_ZN40_INTERNAL_760cb67c_4_k_cu_66b44123_384904cuda3std3__419piecewise_constructE,@object
	.size		_ZN40_INTERNAL_760cb67c_4_k_cu_66b44123_384904cuda3std3__419piecewise_constructE,(_ZN40_INTERNAL_760cb67c_4_k_cu_66b44123_384904cuda3std3__45__cpo4cendE - _ZN40_INTERNAL_760cb67c_4_k_cu_66b44123_384904cuda3std3__419piecewise_constructE)
_ZN40_INTERNAL_760cb67c_4_k_cu_66b44123_384904cuda3std3__419piecewise_constructE:
	.zero		1
	.type		_ZN40_INTERNAL_760cb67c_4_k_cu_66b44123_384904cuda3std3__45__cpo4cendE,@object
	.size		_ZN40_INTERNAL_760cb67c_4_k_cu_66b44123_384904cuda3std3__45__cpo4cendE,(_ZN40_INTERNAL_760cb67c_4_k_cu_66b44123_384904cuda3std6ranges3__45__cpo4swapE - _ZN40_INTERNAL_760cb67c_4_k_cu_66b44123_384904cuda3std3__45__cpo4cendE)
_ZN40_INTERNAL_760cb67c_4_k_cu_66b44123_384904cuda3std3__45__cpo4cendE:
	.zero		1
	.type		_ZN40_INTERNAL_760cb67c_4_k_cu_66b44123_384904cuda3std6ranges3__45__cpo4swapE,@object
	.size		_ZN40_INTERNAL_760cb67c_4_k_cu_66b44123_384904cuda3std6ranges3__45__cpo4swapE,(.L_10 - _ZN40_INTERNAL_760cb67c_4_k_cu_66b44123_384904cuda3std6ranges3__45__cpo4swapE)
_ZN40_INTERNAL_760cb67c_4_k_cu_66b44123_384904cuda3std6ranges3__45__cpo4swapE:
	.zero		1
.L_10:


//--------------------- .nv.constant0._ZN7cutlass13device_kernelINS_4gemm6kernel13GemmUniversalIN4cute5tupleIJiiiiEEENS1_10collective13CollectiveMmaINS1_35MainloopSm100TmaUmmaWarpSpecializedILi4ELi2ELi4ENS5_IJNS4_1CILi2EEENSA_ILi4EEENSA_ILi1EEEEEEEENS5_IJNSA_ILi128EEESG_NSA_ILi64EEEEEENS_6half_tENS5_IJSD_llEEESJ_NS5_IJlSD_lEEENS4_8TiledMMAINS4_8MMA_AtomIJNS4_26SM100_MMA_F16BF16_2x1SM_SSISJ_SJ_fLi128ELi128ELNS4_4UMMA5MajorE1ELSQ_0ELNSP_7ScaleInE0ELSR_0EEEEEENS4_6LayoutINS5_IJSD_SD_SD_EEENS5_IJNSA_ILi0EEESW_SW_EEEEENS5_IJNS4_10UnderscoreESZ_SZ_EEEEENS4_28SM100_TMA_2SM_LOAD_MULTICASTENS4_14ComposedLayoutINS4_7SwizzleILi3ELi4ELi3EEENS4_18smem_ptr_flag_bitsILi16EEENSU_INS5_IJSH_NSA_ILi8EEEEEENS5_IJSD_SH_EEEEEEEvNS4_8identityENS4_18SM100_TMA_2SM_LOADENS13_IS15_S17_NSU_INS5_IJS18_SH_EEENS5_IJSH_SD_EEEEEEEvS1D_EENS_8epilogue10collective18CollectiveEpilogueINS1K_23Sm100TmaWarpSpecializedILi4ELi2ELi16ELb1ELb0EEEJNS5_IJSH_SG_SH_EEENS5_IJNSU_ISH_SD_EENSU_INS5_IJNSA_ILi16EEESB_EEES1A_EEEEESJ_SL_SJ_SL_NS1K_6fusion15FusionCallbacksIS1O_NS1V_17LinearCombinationISJ_fSJ_fLNS_15FloatRoundStyleE2EEES1P_S1U_JEEENS4_5SM1004TMEM4LOAD26SM100_TMEM_LOAD_32dp32b16xENS4_13SM90_TMA_LOADENS13_INS14_ILi1ELi4ELi3EEES17_NSU_INS5_IJS18_S1R_EEENS5_IJS1R_SD_EEEEEEENS4_39AutoVectorizingCopyWithAssumedAlignmentILi128EEENS4_14SM90_TMA_STOREES2A_S2C_S2C_EEEvvEEEEvNT_6ParamsE --------------------------
	.section	.nv.constant0._ZN7cutlass13device_kernelINS_4gemm6kernel13GemmUniversalIN4cute5tupleIJiiiiEEENS1_10collective13CollectiveMmaINS1_35MainloopSm100TmaUmmaWarpSpecializedILi4ELi2ELi4ENS5_IJNS4_1CILi2EEENSA_ILi4EEENSA_ILi1EEEEEEEENS5_IJNSA_ILi128EEESG_NSA_ILi64EEEEEENS_6half_tENS5_IJSD_llEEESJ_NS5_IJlSD_lEEENS4_8TiledMMAINS4_8MMA_AtomIJNS4_26SM100_MMA_F16BF16_2x1SM_SSISJ_SJ_fLi128ELi128ELNS4_4UMMA5MajorE1ELSQ_0ELNSP_7ScaleInE0ELSR_0EEEEEENS4_6LayoutINS5_IJSD_SD_SD_EEENS5_IJNSA_ILi0EEESW_SW_EEEEENS5_IJNS4_10UnderscoreESZ_SZ_EEEEENS4_28SM100_TMA_2SM_LOAD_MULTICASTENS4_14ComposedLayoutINS4_7SwizzleILi3ELi4ELi3EEENS4_18smem_ptr_flag_bitsILi16EEENSU_INS5_IJSH_NSA_ILi8EEEEEENS5_IJSD_SH_EEEEEEEvNS4_8identityENS4_18SM100_TMA_2SM_LOADENS13_IS15_S17_NSU_INS5_IJS18_SH_EEENS5_IJSH_SD_EEEEEEEvS1D_EENS_8epilogue10collective18CollectiveEpilogueINS1K_23Sm100TmaWarpSpecializedILi4ELi2ELi16ELb1ELb0EEEJNS5_IJSH_SG_SH_EEENS5_IJNSU_ISH_SD_EENSU_INS5_IJNSA_ILi16EEESB_EEES1A_EEEEESJ_SL_SJ_SL_NS1K_6fusion15FusionCallbacksIS1O_NS1V_17LinearCombinationISJ_fSJ_fLNS_15FloatRoundStyleE2EEES1P_S1U_JEEENS4_5SM1004TMEM4LOAD26SM100_TMEM_LOAD_32dp32b16xENS4_13SM90_TMA_LOADENS13_INS14_ILi1ELi4ELi3EEES17_NSU_INS5_IJS18_S1R_EEENS5_IJS1R_SD_EEEEEEENS4_39AutoVectorizingCopyWithAssumedAlignmentILi128EEENS4_14SM90_TMA_STOREES2A_S2C_S2C_EEEvvEEEEvNT_6ParamsE,"a",@progbits
	.sectionflags	@""
	.align	4
.nv.constant0._ZN7cutlass13device_kernelINS_4gemm6kernel13GemmUniversalIN4cute5tupleIJiiiiEEENS1_10collective13CollectiveMmaINS1_35MainloopSm100TmaUmmaWarpSpecializedILi4ELi2ELi4ENS5_IJNS4_1CILi2EEENSA_ILi4EEENSA_ILi1EEEEEEEENS5_IJNSA_ILi128EEESG_NSA_ILi64EEEEEENS_6half_tENS5_IJSD_llEEESJ_NS5_IJlSD_lEEENS4_8TiledMMAINS4_8MMA_AtomIJNS4_26SM100_MMA_F16BF16_2x1SM_SSISJ_SJ_fLi128ELi128ELNS4_4UMMA5MajorE1ELSQ_0ELNSP_7ScaleInE0ELSR_0EEEEEENS4_6LayoutINS5_IJSD_SD_SD_EEENS5_IJNSA_ILi0EEESW_SW_EEEEENS5_IJNS4_10UnderscoreESZ_SZ_EEEEENS4_28SM100_TMA_2SM_LOAD_MULTICASTENS4_14ComposedLayoutINS4_7SwizzleILi3ELi4ELi3EEENS4_18smem_ptr_flag_bitsILi16EEENSU_INS5_IJSH_NSA_ILi8EEEEEENS5_IJSD_SH_EEEEEEEvNS4_8identityENS4_18SM100_TMA_2SM_LOADENS13_IS15_S17_NSU_INS5_IJS18_SH_EEENS5_IJSH_SD_EEEEEEEvS1D_EENS_8epilogue10collective18CollectiveEpilogueINS1K_23Sm100TmaWarpSpecializedILi4ELi2ELi16ELb1ELb0EEEJNS5_IJSH_SG_SH_EEENS5_IJNSU_ISH_SD_EENSU_INS5_IJNSA_ILi16EEESB_EEES1A_EEEEESJ_SL_SJ_SL_NS1K_6fusion15FusionCallbacksIS1O_NS1V_17LinearCombinationISJ_fSJ_fLNS_15FloatRoundStyleE2EEES1P_S1U_JEEENS4_5SM1004TMEM4LOAD26SM100_TMEM_LOAD_32dp32b16xENS4_13SM90_TMA_LOADENS13_INS14_ILi1ELi4ELi3EEES17_NSU_INS5_IJS18_S1R_EEENS5_IJS1R_SD_EEEEEEENS4_39AutoVectorizingCopyWithAssumedAlignmentILi128EEENS4_14SM90_TMA_STOREES2A_S2C_S2C_EEEvvEEEEvNT_6ParamsE:
	.zero		2944


//--------------------- SYMBOLS --------------------------

	.type		.nv.reservedSmem.offset0,@object
	.size		.nv.reservedSmem.offset0,0x4
	.type		.nv.reservedSmem.cap,@object
	.size		.nv.reservedSmem.cap,0x4
	.type		__assertfail,@function
